// auto-generated by cutlass_sweep.gemm — config: {"arch": "sm_100", "cluster_m": 1, "cluster_n": 4, "dtype": "bf16", "dtype_b": "bf16", "layout": "nt", "stages": 0, "tile_k": 64, "tile_m": 128, "tile_n": 128}
#include "cutlass/cutlass.h"
#include "cutlass/gemm/collective/collective_builder.hpp"
#include "cutlass/gemm/device/gemm_universal_adapter.h"
#include "cutlass/gemm/kernel/gemm_universal.hpp"
#include "cutlass/epilogue/collective/collective_builder.hpp"

using ElemA = cutlass::bfloat16_t;
using ElemB = cutlass::bfloat16_t;
using ElemCD = cutlass::bfloat16_t;
using Acc  = float;
using TileShape    = cute::Shape<cute::_128, cute::_128, cute::_64>;
using ClusterShape = cute::Shape<cute::_1, cute::_4, cute::_1>;

using CollectiveEpilogue = typename cutlass::epilogue::collective::CollectiveBuilder<
    cutlass::arch::Sm100, cutlass::arch::OpClassTensorOp,
    TileShape, ClusterShape,
    cutlass::epilogue::collective::EpilogueTileAuto,
    Acc, Acc,
    ElemCD, cutlass::layout::RowMajor, 128 / cutlass::sizeof_bits<ElemCD>::value,
    ElemCD, cutlass::layout::RowMajor, 128 / cutlass::sizeof_bits<ElemCD>::value,
    cutlass::epilogue::collective::EpilogueScheduleAuto
  >::CollectiveOp;

using CollectiveMainloop = typename cutlass::gemm::collective::CollectiveBuilder<
    cutlass::arch::Sm100, cutlass::arch::OpClassTensorOp,
    ElemA, cutlass::layout::RowMajor, 128 / cutlass::sizeof_bits<ElemA>::value,
    ElemB, cutlass::layout::ColumnMajor, 128 / cutlass::sizeof_bits<ElemB>::value,
    Acc,
    TileShape, ClusterShape,
    cutlass::gemm::collective::StageCountAutoCarveout<static_cast<int>(sizeof(typename CollectiveEpilogue::SharedStorage))>,
    cutlass::gemm::collective::KernelScheduleAuto
  >::CollectiveOp;

using GemmKernel = cutlass::gemm::kernel::GemmUniversal<
    cute::Shape<int,int,int,int>,
    CollectiveMainloop,
    CollectiveEpilogue
>;
using Gemm = cutlass::gemm::device::GemmUniversalAdapter<GemmKernel>;

// Force the device kernel symbol into the cubin without needing a host main.
auto* _anchor = &cutlass::device_kernel<GemmKernel>;


// ===== COMPILED SASS (sm_100a) =====

	.target	sm_100a

	.elftype	@"ET_EXEC"


//--------------------- .note.nv.tkinfo           --------------------------
	.section	.note.nv.tkinfo,"",@"SHT_NOTE"
	.sectionflags	@"SHF_NOTE_NV_TKINFO"
	.tkinfo
        /*0018*/ 	.word	0x00000002
        /*0030*/ 	.string	""
        /*0030*/ 	.string	"ptxas"
        /*0030*/ 	.string	"Cuda compilation tools, release 13.0, V13.0.88"
        /*0030*/ 	.string	"Build cuda_13.0.r13.0/compiler.36424714_0"
        /*0030*/ 	.string	"-arch sm_100a -m 64 "



//--------------------- .note.nv.cuinfo           --------------------------
	.section	.note.nv.cuinfo,"",@"SHT_NOTE"
	.sectionflags	@"SHF_NOTE_NV_CUINFO"
        /*0018*/ 	.short	0x0002
        /*001a*/ 	.short	0x0064
        /*001c*/ 	.short	0x0082
	.zero		2


//--------------------- .nv.info                  --------------------------
	.section	.nv.info,"",@"SHT_CUDA_INFO"
	.align	4


	//----- nvinfo : EIATTR_REGCOUNT
	.align		4
        /*0000*/ 	.byte	0x04, 0x2f
        /*0002*/ 	.short	(.L_19 - .L_18)
	.align		4
.L_18:
        /*0004*/ 	.word	index@(_ZN7cutlass13device_kernelINS_4gemm6kernel13GemmUniversalIN4cute5tupleIJiiiiEEENS1_10collective13CollectiveMmaINS1_35MainloopSm100TmaUmmaWarpSpecializedILi6ELi2ELi4ENS5_IJNS4_1CILi1EEENSA_ILi4EEESB_EEEEENS5_IJNSA_ILi128EEESF_NSA_ILi64EEEEEENS_10bfloat16_tENS5_IJlSB_lEEESI_SJ_NS4_8TiledMMAINS4_8MMA_AtomIJNS4_20SM100_MMA_F16BF16_SSISI_SI_fLi128ELi128ELNS4_4UMMA5MajorE0ELSO_0ELNSN_7ScaleInE0ELSP_0EEEEEENS4_6LayoutINS5_IJSB_SB_SB_EEENS5_IJNSA_ILi0EEESU_SU_EEEEENS5_IJNS4_10UnderscoreESX_SX_EEEEENS4_23SM90_TMA_LOAD_MULTICASTENS4_14ComposedLayoutINS4_7SwizzleILi3ELi4ELi3EEENS4_18smem_ptr_flag_bitsILi16EEENSS_INS5_IJNSA_ILi8EEESG_EEENS5_IJSG_SB_EEEEEEEvNS4_8identityENS4_13SM90_TMA_LOADES1A_vS1B_EENS_8epilogue10collective18CollectiveEpilogueINS1E_23Sm100TmaWarpSpecializedILi4ELi2ELi32ELb1ELb0EEEJSH_NS5_IJNSS_ISF_SB_EENSS_INSA_ILi32EEESB_EEEEESI_SJ_SI_SJ_NS1E_6fusion15FusionCallbacksIS1I_NS1N_17LinearCombinationISI_fSI_fLNS_15FloatRoundStyleE2EEESH_S1M_JEEENS4_5SM1004TMEM4LOAD26SM100_TMEM_LOAD_32dp32b32xES1C_NS11_INS12_ILi2ELi4ELi3EEES15_NSS_INS5_IJS16_S1K_EEENS5_IJS1K_SB_EEEEEEENS4_39AutoVectorizingCopyWithAssumedAlignmentILi128EEENS4_14SM90_TMA_STOREES21_S23_S23_EEEvvEEEEvNT_6ParamsE)
        /*0008*/ 	.word	0x00000076


	//----- nvinfo : EIATTR_FRAME_SIZE
	.align		4
.L_19:
        /*000c*/ 	.byte	0x04, 0x11
        /*000e*/ 	.short	(.L_21 - .L_20)
	.align		4
.L_20:
        /*0010*/ 	.word	index@($__internal_2_$__cuda_sm10x_tcgen05_guardrail_trap_unallocated_columns_being_dealloced)
        /*0014*/ 	.word	0x00000000


	//----- nvinfo : EIATTR_FRAME_SIZE
	.align		4
.L_21:
        /*0018*/ 	.byte	0x04, 0x11
        /*001a*/ 	.short	(.L_23 - .L_22)
	.align		4
.L_22:
        /*001c*/ 	.word	index@($__internal_1_$__cuda_sm10x_tcgen05_guardrail_trap_phase_invalid_during_alloc)
        /*0020*/ 	.word	0x00000000


	//----- nvinfo : EIATTR_FRAME_SIZE
	.align		4
.L_23:
        /*0024*/ 	.byte	0x04, 0x11
        /*0026*/ 	.short	(.L_25 - .L_24)
	.align		4
.L_24:
        /*0028*/ 	.word	index@($__internal_0_$__cuda_sm10x_tcgen05_guardrail_trap_col_being_dealloced_not_returned_by_alloc)
        /*002c*/ 	.word	0x00000000


	//----- nvinfo : EIATTR_FRAME_SIZE
	.align		4
.L_25:
        /*0030*/ 	.byte	0x04, 0x11
        /*0032*/ 	.short	(.L_27 - .L_26)
	.align		4
.L_26:
        /*0034*/ 	.word	index@(_ZN7cutlass13device_kernelINS_4gemm6kernel13GemmUniversalIN4cute5tupleIJiiiiEEENS1_10collective13CollectiveMmaINS1_35MainloopSm100TmaUmmaWarpSpecializedILi6ELi2ELi4ENS5_IJNS4_1CILi1EEENSA_ILi4EEESB_EEEEENS5_IJNSA_ILi128EEESF_NSA_ILi64EEEEEENS_10bfloat16_tENS5_IJlSB_lEEESI_SJ_NS4_8TiledMMAINS4_8MMA_AtomIJNS4_20SM100_MMA_F16BF16_SSISI_SI_fLi128ELi128ELNS4_4UMMA5MajorE0ELSO_0ELNSN_7ScaleInE0ELSP_0EEEEEENS4_6LayoutINS5_IJSB_SB_SB_EEENS5_IJNSA_ILi0EEESU_SU_EEEEENS5_IJNS4_10UnderscoreESX_SX_EEEEENS4_23SM90_TMA_LOAD_MULTICASTENS4_14ComposedLayoutINS4_7SwizzleILi3ELi4ELi3EEENS4_18smem_ptr_flag_bitsILi16EEENSS_INS5_IJNSA_ILi8EEESG_EEENS5_IJSG_SB_EEEEEEEvNS4_8identityENS4_13SM90_TMA_LOADES1A_vS1B_EENS_8epilogue10collective18CollectiveEpilogueINS1E_23Sm100TmaWarpSpecializedILi4ELi2ELi32ELb1ELb0EEEJSH_NS5_IJNSS_ISF_SB_EENSS_INSA_ILi32EEESB_EEEEESI_SJ_SI_SJ_NS1E_6fusion15FusionCallbacksIS1I_NS1N_17LinearCombinationISI_fSI_fLNS_15FloatRoundStyleE2EEESH_S1M_JEEENS4_5SM1004TMEM4LOAD26SM100_TMEM_LOAD_32dp32b32xES1C_NS11_INS12_ILi2ELi4ELi3EEES15_NSS_INS5_IJS16_S1K_EEENS5_IJS1K_SB_EEEEEEENS4_39AutoVectorizingCopyWithAssumedAlignmentILi128EEENS4_14SM90_TMA_STOREES21_S23_S23_EEEvvEEEEvNT_6ParamsE)
        /*0038*/ 	.word	0x00000000


	//----- nvinfo : EIATTR_MIN_STACK_SIZE
	.align		4
.L_27:
        /*003c*/ 	.byte	0x04, 0x12
        /*003e*/ 	.short	(.L_29 - .L_28)
	.align		4
.L_28:
        /*0040*/ 	.word	index@(_ZN7cutlass13device_kernelINS_4gemm6kernel13GemmUniversalIN4cute5tupleIJiiiiEEENS1_10collective13CollectiveMmaINS1_35MainloopSm100TmaUmmaWarpSpecializedILi6ELi2ELi4ENS5_IJNS4_1CILi1EEENSA_ILi4EEESB_EEEEENS5_IJNSA_ILi128EEESF_NSA_ILi64EEEEEENS_10bfloat16_tENS5_IJlSB_lEEESI_SJ_NS4_8TiledMMAINS4_8MMA_AtomIJNS4_20SM100_MMA_F16BF16_SSISI_SI_fLi128ELi128ELNS4_4UMMA5MajorE0ELSO_0ELNSN_7ScaleInE0ELSP_0EEEEEENS4_6LayoutINS5_IJSB_SB_SB_EEENS5_IJNSA_ILi0EEESU_SU_EEEEENS5_IJNS4_10UnderscoreESX_SX_EEEEENS4_23SM90_TMA_LOAD_MULTICASTENS4_14ComposedLayoutINS4_7SwizzleILi3ELi4ELi3EEENS4_18smem_ptr_flag_bitsILi16EEENSS_INS5_IJNSA_ILi8EEESG_EEENS5_IJSG_SB_EEEEEEEvNS4_8identityENS4_13SM90_TMA_LOADES1A_vS1B_EENS_8epilogue10collective18CollectiveEpilogueINS1E_23Sm100TmaWarpSpecializedILi4ELi2ELi32ELb1ELb0EEEJSH_NS5_IJNSS_ISF_SB_EENSS_INSA_ILi32EEESB_EEEEESI_SJ_SI_SJ_NS1E_6fusion15FusionCallbacksIS1I_NS1N_17LinearCombinationISI_fSI_fLNS_15FloatRoundStyleE2EEESH_S1M_JEEENS4_5SM1004TMEM4LOAD26SM100_TMEM_LOAD_32dp32b32xES1C_NS11_INS12_ILi2ELi4ELi3EEES15_NSS_INS5_IJS16_S1K_EEENS5_IJS1K_SB_EEEEEEENS4_39AutoVectorizingCopyWithAssumedAlignmentILi128EEENS4_14SM90_TMA_STOREES21_S23_S23_EEEvvEEEEvNT_6ParamsE)
        /*0044*/ 	.word	0x00000000
.L_29:


//--------------------- .nv.compat                --------------------------
	.section	.nv.compat,"",@"SHT_CUDA_COMPAT_INFO"
	.align	4
        /*0000*/ 	.byte	0x02, 0x09, 0x01, 0x00, 0x02, 0x02, 0x02, 0x00, 0x02, 0x05, 0x05, 0x00, 0x03, 0x07, 0x01, 0x01
        /*0010*/ 	.byte	0x02, 0x03, 0x01, 0x00, 0x02, 0x06, 0x01, 0x00, 0x04, 0x0b, 0x08, 0x00, 0x09, 0x00, 0x00, 0x00
        /*0020*/ 	.byte	0x00, 0x00, 0x00, 0x00


//--------------------- .nv.info._ZN7cutlass13device_kernelINS_4gemm6kernel13GemmUniversalIN4cute5tupleIJiiiiEEENS1_10collective13CollectiveMmaINS1_35MainloopSm100TmaUmmaWarpSpecializedILi6ELi2ELi4ENS5_IJNS4_1CILi1EEENSA_ILi4EEESB_EEEEENS5_IJNSA_ILi128EEESF_NSA_ILi64EEEEEENS_10bfloat16_tENS5_IJlSB_lEEESI_SJ_NS4_8TiledMMAINS4_8MMA_AtomIJNS4_20SM100_MMA_F16BF16_SSISI_SI_fLi128ELi128ELNS4_4UMMA5MajorE0ELSO_0ELNSN_7ScaleInE0ELSP_0EEEEEENS4_6LayoutINS5_IJSB_SB_SB_EEENS5_IJNSA_ILi0EEESU_SU_EEEEENS5_IJNS4_10UnderscoreESX_SX_EEEEENS4_23SM90_TMA_LOAD_MULTICASTENS4_14ComposedLayoutINS4_7SwizzleILi3ELi4ELi3EEENS4_18smem_ptr_flag_bitsILi16EEENSS_INS5_IJNSA_ILi8EEESG_EEENS5_IJSG_SB_EEEEEEEvNS4_8identityENS4_13SM90_TMA_LOADES1A_vS1B_EENS_8epilogue10collective18CollectiveEpilogueINS1E_23Sm100TmaWarpSpecializedILi4ELi2ELi32ELb1ELb0EEEJSH_NS5_IJNSS_ISF_SB_EENSS_INSA_ILi32EEESB_EEEEESI_SJ_SI_SJ_NS1E_6fusion15FusionCallbacksIS1I_NS1N_17LinearCombinationISI_fSI_fLNS_15FloatRoundStyleE2EEESH_S1M_JEEENS4_5SM1004TMEM4LOAD26SM100_TMEM_LOAD_32dp32b32xES1C_NS11_INS12_ILi2ELi4ELi3EEES15_NSS_INS5_IJS16_S1K_EEENS5_IJS1K_SB_EEEEEEENS4_39AutoVectorizingCopyWithAssumedAlignmentILi128EEENS4_14SM90_TMA_STOREES21_S23_S23_EEEvvEEEEvNT_6ParamsE --------------------------
	.section	.nv.info._ZN7cutlass13device_kernelINS_4gemm6kernel13GemmUniversalIN4cute5tupleIJiiiiEEENS1_10collective13CollectiveMmaINS1_35MainloopSm100TmaUmmaWarpSpecializedILi6ELi2ELi4ENS5_IJNS4_1CILi1EEENSA_ILi4EEESB_EEEEENS5_IJNSA_ILi128EEESF_NSA_ILi64EEEEEENS_10bfloat16_tENS5_IJlSB_lEEESI_SJ_NS4_8TiledMMAINS4_8MMA_AtomIJNS4_20SM100_MMA_F16BF16_SSISI_SI_fLi128ELi128ELNS4_4UMMA5MajorE0ELSO_0ELNSN_7ScaleInE0ELSP_0EEEEEENS4_6LayoutINS5_IJSB_SB_SB_EEENS5_IJNSA_ILi0EEESU_SU_EEEEENS5_IJNS4_10UnderscoreESX_SX_EEEEENS4_23SM90_TMA_LOAD_MULTICASTENS4_14ComposedLayoutINS4_7SwizzleILi3ELi4ELi3EEENS4_18smem_ptr_flag_bitsILi16EEENSS_INS5_IJNSA_ILi8EEESG_EEENS5_IJSG_SB_EEEEEEEvNS4_8identityENS4_13SM90_TMA_LOADES1A_vS1B_EENS_8epilogue10collective18CollectiveEpilogueINS1E_23Sm100TmaWarpSpecializedILi4ELi2ELi32ELb1ELb0EEEJSH_NS5_IJNSS_ISF_SB_EENSS_INSA_ILi32EEESB_EEEEESI_SJ_SI_SJ_NS1E_6fusion15FusionCallbacksIS1I_NS1N_17LinearCombinationISI_fSI_fLNS_15FloatRoundStyleE2EEESH_S1M_JEEENS4_5SM1004TMEM4LOAD26SM100_TMEM_LOAD_32dp32b32xES1C_NS11_INS12_ILi2ELi4ELi3EEES15_NSS_INS5_IJS16_S1K_EEENS5_IJS1K_SB_EEEEEEENS4_39AutoVectorizingCopyWithAssumedAlignmentILi128EEENS4_14SM90_TMA_STOREES21_S23_S23_EEEvvEEEEvNT_6ParamsE,"",@"SHT_CUDA_INFO"
	.sectionflags	@""
	.align	4


	//----- nvinfo : EIATTR_CUDA_API_VERSION
	.align		4
        /*0000*/ 	.byte	0x04, 0x37
        /*0002*/ 	.short	(.L_31 - .L_30)
.L_30:
        /*0004*/ 	.word	0x00000082


	//----- nvinfo : EIATTR_KPARAM_INFO
	.align		4
.L_31:
        /*0008*/ 	.byte	0x04, 0x17
        /*000a*/ 	.short	(.L_33 - .L_32)
.L_32:
        /*000c*/ 	.word	0x00000000
        /*0010*/ 	.short	0x0000
        /*0012*/ 	.short	0x0000
        /*0014*/ 	.byte	0x00, 0xf0, 0x01, 0x20


	//----- nvinfo : EIATTR_AT_ENTRY_FRAGMENTS
	.align		4
.L_33:
        /*0018*/ 	.byte	0x04, 0x4f
        /*001a*/ 	.short	(.L_35 - .L_34)


	//   ....[0]....
.L_34:
        /*001c*/ 	.word	0x00000006


	//----- nvinfo : EIATTR_RESERVED_SMEM_USED
	.align		4
.L_35:
        /*0020*/ 	.byte	0x01, 0x41
	.zero		2


	//----- nvinfo : EIATTR_SPARSE_MMA_MASK
	.align		4
        /*0024*/ 	.byte	0x03, 0x50
        /*0026*/ 	.short	0x0000


	//----- nvinfo : EIATTR_TCGEN05_1CTA_USED
	.align		4
        /*0028*/ 	.byte	0x01, 0x51
	.zero		2


	//----- nvinfo : EIATTR_MAXREG_COUNT
	.align		4
        /*002c*/ 	.byte	0x03, 0x1b
        /*002e*/ 	.short	0x00ff


	//----- nvinfo : EIATTR_NUM_BARRIERS
	.align		4
        /*0030*/ 	.byte	0x02, 0x4c
        /*0032*/ 	.byte	0x07
	.zero		1


	//----- nvinfo : EIATTR_EXTERNS
	.align		4
        /*0034*/ 	.byte	0x04, 0x0f
        /*0036*/ 	.short	(.L_37 - .L_36)


	//   ....[0]....
	.align		4
.L_36:
        /*0038*/ 	.word	index@(__assertfail)


	//----- nvinfo : EIATTR_MERCURY_ISA_VERSION
	.align		4
.L_37:
        /*003c*/ 	.byte	0x03, 0x5f
        /*003e*/ 	.short	0x0101


	//----- nvinfo : EIATTR_INT_WARP_WIDE_INSTR_OFFSETS
	.align		4
        /*0040*/ 	.byte	0x04, 0x31
        /*0042*/ 	.short	(.L_39 - .L_38)


	//   ....[0]....
.L_38:
        /*0044*/ 	.word	0x00003e40


	//   ....[1]....
        /*0048*/ 	.word	0x00003e60


	//   ....[2]....
        /*004c*/ 	.word	0x00003e90


	//   ....[3]....
        /*0050*/ 	.word	0x000049d0


	//   ....[4]....
        /*0054*/ 	.word	0x00004a40


	//   ....[5]....
        /*0058*/ 	.word	0x00004b20


	//   ....[6]....
        /*005c*/ 	.word	0x00004ba0


	//   ....[7]....
        /*0060*/ 	.word	0x00004ca0


	//   ....[8]....
        /*0064*/ 	.word	0x00004d20


	//   ....[9]....
        /*0068*/ 	.word	0x00004e10


	//   ....[10]....
        /*006c*/ 	.word	0x00004ec0


	//----- nvinfo : EIATTR_COOP_GROUP_MASK_REGIDS
	.align		4
.L_39:
        /*0070*/ 	.byte	0x04, 0x29
        /*0072*/ 	.short	(.L_41 - .L_40)


	//   ....[0]....
.L_40:
        /*0074*/ 	.word	0xffffffff


	//   ....[1]....
        /*0078*/ 	.word	0xffffffff


	//   ....[2]....
        /*007c*/ 	.word	0xffffffff


	//   ....[3]....
        /*0080*/ 	.word	0xffffffff


	//   ....[4]....
        /*0084*/ 	.word	0xffffffff


	//   ....[5]....
        /*0088*/ 	.word	0xffffffff


	//   ....[6]....
        /*008c*/ 	.word	0xffffffff


	//   ....[7]....
        /*0090*/ 	.word	0xffffffff


	//   ....[8]....
        /*0094*/ 	.word	0xffffffff


	//   ....[9]....
        /*0098*/ 	.word	0xffffffff


	//   ....[10]....
        /*009c*/ 	.word	0xffffffff


	//   ....[11]....
        /*00a0*/ 	.word	0xffffffff


	//   ....[12]....
        /*00a4*/ 	.word	0xffffffff


	//   ....[13]....
        /*00a8*/ 	.word	0xffffffff


	//----- nvinfo : EIATTR_COOP_GROUP_INSTR_OFFSETS
	.align		4
.L_41:
        /*00ac*/ 	.byte	0x04, 0x28
        /*00ae*/ 	.short	(.L_43 - .L_42)


	//   ....[0]....
.L_42:
        /*00b0*/ 	.word	0x00000080


	//   ....[1]....
        /*00b4*/ 	.word	0x000004f0


	//   ....[2]....
        /*00b8*/ 	.word	0x000006e0


	//   ....[3]....
        /*00bc*/ 	.word	0x00000880


	//   ....[4]....
        /*00c0*/ 	.word	0x00000980


	//   ....[5]....
        /*00c4*/ 	.word	0x00000af0


	//   ....[6]....
        /*00c8*/ 	.word	0x00000c90


	//   ....[7]....
        /*00cc*/ 	.word	0x00000e40


	//   ....[8]....
        /*00d0*/ 	.word	0x000020c0


	//   ....[9]....
        /*00d4*/ 	.word	0x00003090


	//   ....[10]....
        /*00d8*/ 	.word	0x000032a0


	//   ....[11]....
        /*00dc*/ 	.word	0x000032d0


	//   ....[12]....
        /*00e0*/ 	.word	0x00003d20


	//   ....[13]....
        /*00e4*/ 	.word	0x00003f50


	//----- nvinfo : EIATTR_VRC_CTA_INIT_COUNT
	.align		4
.L_43:
        /*00e8*/ 	.byte	0x02, 0x4a
        /*00ea*/ 	.byte	0x80
	.zero		1


	//----- nvinfo : EIATTR_SYSCALL_OFFSETS
	.align		4
        /*00ec*/ 	.byte	0x04, 0x46
        /*00ee*/ 	.short	(.L_45 - .L_44)


	//   ....[0]....
.L_44:
        /*00f0*/ 	.word	0x00005b10


	//   ....[1]....
        /*00f4*/ 	.word	0x00005c00


	//   ....[2]....
        /*00f8*/ 	.word	0x000063d0


	//   ....[3]....
        /*00fc*/ 	.word	0x00007050


	//   ....[4]....
        /*0100*/ 	.word	0x00007cb0


	//   ....[5]....
        /*0104*/ 	.word	0x00008910


	//----- nvinfo : EIATTR_MBARRIER_INSTR_OFFSETS
	.align		4
.L_45:
        /*0108*/ 	.byte	0x04, 0x39
        /*010a*/ 	.short	(.L_47 - .L_46)


	//   ....[0]....
.L_46:
        /*010c*/ 	.word	0x00000610
        /*0110*/ 	.word	0x000000ff
        /*0114*/ 	.word	0x00000000
        /*0118*/ 	.short	0x0100
        /*011a*/ 	.byte	0x04
	.zero		1


	//   ....[1]....
        /*011c*/ 	.word	0x00000620
        /*0120*/ 	.word	0x000000ff
        /*0124*/ 	.word	0x00000030
        /*0128*/ 	.short	0x0100
        /*012a*/ 	.byte	0x04
	.zero		1


	//   ....[2]....
        /*012c*/ 	.word	0x00000630
        /*0130*/ 	.word	0x000000ff
        /*0134*/ 	.word	0x00000008
        /*0138*/ 	.short	0x0100
        /*013a*/ 	.byte	0x04
	.zero		1


	//   ....[3]....
        /*013c*/ 	.word	0x00000640
        /*0140*/ 	.word	0x000000ff
        /*0144*/ 	.word	0x00000038
        /*0148*/ 	.short	0x0100
        /*014a*/ 	.byte	0x04
	.zero		1


	//   ....[4]....
        /*014c*/ 	.word	0x00000650
        /*0150*/ 	.word	0x000000ff
        /*0154*/ 	.word	0x00000010
        /*0158*/ 	.short	0x0100
        /*015a*/ 	.byte	0x04
	.zero		1


	//   ....[5]....
        /*015c*/ 	.word	0x00000660
        /*0160*/ 	.word	0x000000ff
        /*0164*/ 	.word	0x00000040
        /*0168*/ 	.short	0x0100
        /*016a*/ 	.byte	0x04
	.zero		1


	//   ....[6]....
        /*016c*/ 	.word	0x00000670
        /*0170*/ 	.word	0x000000ff
        /*0174*/ 	.word	0x00000018
        /*0178*/ 	.short	0x0100
        /*017a*/ 	.byte	0x04
	.zero		1


	//   ....[7]....
        /*017c*/ 	.word	0x00000680
        /*0180*/ 	.word	0x000000ff
        /*0184*/ 	.word	0x00000048
        /*0188*/ 	.short	0x0100
        /*018a*/ 	.byte	0x04
	.zero		1


	//   ....[8]....
        /*018c*/ 	.word	0x00000690
        /*0190*/ 	.word	0x000000ff
        /*0194*/ 	.word	0x00000020
        /*0198*/ 	.short	0x0100
        /*019a*/ 	.byte	0x04
	.zero		1


	//   ....[9]....
        /*019c*/ 	.word	0x000006a0
        /*01a0*/ 	.word	0x000000ff
        /*01a4*/ 	.word	0x00000050
        /*01a8*/ 	.short	0x0100
        /*01aa*/ 	.byte	0x04
	.zero		1


	//   ....[10]....
        /*01ac*/ 	.word	0x000006b0
        /*01b0*/ 	.word	0x000000ff
        /*01b4*/ 	.word	0x00000028
        /*01b8*/ 	.short	0x0100
        /*01ba*/ 	.byte	0x04
	.zero		1


	//   ....[11]....
        /*01bc*/ 	.word	0x000006c0
        /*01c0*/ 	.word	0x000000ff
        /*01c4*/ 	.word	0x00000058
        /*01c8*/ 	.short	0x0100
        /*01ca*/ 	.byte	0x04
	.zero		1


	//   ....[12]....
        /*01cc*/ 	.word	0x000007f0
        /*01d0*/ 	.word	0x000000ff
        /*01d4*/ 	.word	0x00000060
        /*01d8*/ 	.short	0x0100
        /*01da*/ 	.byte	0x04
	.zero		1


	//   ....[13]....
        /*01dc*/ 	.word	0x00000800
        /*01e0*/ 	.word	0x000000ff
        /*01e4*/ 	.word	0x00000080
        /*01e8*/ 	.short	0x0100
        /*01ea*/ 	.byte	0x04
	.zero		1


	//   ....[14]....
        /*01ec*/ 	.word	0x00000810
        /*01f0*/ 	.word	0x000000ff
        /*01f4*/ 	.word	0x00000068
        /*01f8*/ 	.short	0x0100
        /*01fa*/ 	.byte	0x04
	.zero		1


	//   ....[15]....
        /*01fc*/ 	.word	0x00000820
        /*0200*/ 	.word	0x000000ff
        /*0204*/ 	.word	0x00000088
        /*0208*/ 	.short	0x0100
        /*020a*/ 	.byte	0x04
	.zero		1


	//   ....[16]....
        /*020c*/ 	.word	0x00000830
        /*0210*/ 	.word	0x000000ff
        /*0214*/ 	.word	0x00000070
        /*0218*/ 	.short	0x0100
        /*021a*/ 	.byte	0x04
	.zero		1


	//   ....[17]....
        /*021c*/ 	.word	0x00000840
        /*0220*/ 	.word	0x000000ff
        /*0224*/ 	.word	0x00000090
        /*0228*/ 	.short	0x0100
        /*022a*/ 	.byte	0x04
	.zero		1


	//   ....[18]....
        /*022c*/ 	.word	0x00000850
        /*0230*/ 	.word	0x000000ff
        /*0234*/ 	.word	0x00000078
        /*0238*/ 	.short	0x0100
        /*023a*/ 	.byte	0x04
	.zero		1


	//   ....[19]....
        /*023c*/ 	.word	0x00000860
        /*0240*/ 	.word	0x000000ff
        /*0244*/ 	.word	0x00000098
        /*0248*/ 	.short	0x0100
        /*024a*/ 	.byte	0x04
	.zero		1


	//   ....[20]....
        /*024c*/ 	.word	0x00000950
        /*0250*/ 	.word	0x000000ff
        /*0254*/ 	.word	0x000000a0
        /*0258*/ 	.short	0x0100
        /*025a*/ 	.byte	0x06
	.zero		1


	//   ....[21]....
        /*025c*/ 	.word	0x00000960
        /*0260*/ 	.word	0x000000ff
        /*0264*/ 	.word	0x000000a8
        /*0268*/ 	.short	0x0100
        /*026a*/ 	.byte	0x06
	.zero		1


	//   ....[22]....
        /*026c*/ 	.word	0x00000aa0
        /*0270*/ 	.word	0x000000ff
        /*0274*/ 	.word	0x000000b0
        /*0278*/ 	.short	0x0100
        /*027a*/ 	.byte	0x06
	.zero		1


	//   ....[23]....
        /*027c*/ 	.word	0x00000ab0
        /*0280*/ 	.word	0x000000ff
        /*0284*/ 	.word	0x000000c0
        /*0288*/ 	.short	0x0100
        /*028a*/ 	.byte	0x06
	.zero		1


	//   ....[24]....
        /*028c*/ 	.word	0x00000ac0
        /*0290*/ 	.word	0x000000ff
        /*0294*/ 	.word	0x000000b8
        /*0298*/ 	.short	0x0100
        /*029a*/ 	.byte	0x06
	.zero		1


	//   ....[25]....
        /*029c*/ 	.word	0x00000ad0
        /*02a0*/ 	.word	0x000000ff
        /*02a4*/ 	.word	0x000000c8
        /*02a8*/ 	.short	0x0100
        /*02aa*/ 	.byte	0x06
	.zero		1


	//   ....[26]....
        /*02ac*/ 	.word	0x00000c00
        /*02b0*/ 	.word	0x000000ff
        /*02b4*/ 	.word	0x000000d0
        /*02b8*/ 	.short	0x0100
        /*02ba*/ 	.byte	0x04
	.zero		1


	//   ....[27]....
        /*02bc*/ 	.word	0x00000c10
        /*02c0*/ 	.word	0x000000ff
        /*02c4*/ 	.word	0x000000f0
        /*02c8*/ 	.short	0x0100
        /*02ca*/ 	.byte	0x04
	.zero		1


	//   ....[28]....
        /*02cc*/ 	.word	0x00000c20
        /*02d0*/ 	.word	0x000000ff
        /*02d4*/ 	.word	0x000000d8
        /*02d8*/ 	.short	0x0100
        /*02da*/ 	.byte	0x04
	.zero		1


	//   ....[29]....
        /*02dc*/ 	.word	0x00000c30
        /*02e0*/ 	.word	0x000000ff
        /*02e4*/ 	.word	0x000000f8
        /*02e8*/ 	.short	0x0100
        /*02ea*/ 	.byte	0x04
	.zero		1


	//   ....[30]....
        /*02ec*/ 	.word	0x00000c40
        /*02f0*/ 	.word	0x000000ff
        /*02f4*/ 	.word	0x000000e0
        /*02f8*/ 	.short	0x0100
        /*02fa*/ 	.byte	0x04
	.zero		1


	//   ....[31]....
        /*02fc*/ 	.word	0x00000c50
        /*0300*/ 	.word	0x000000ff
        /*0304*/ 	.word	0x00000100
        /*0308*/ 	.short	0x0100
        /*030a*/ 	.byte	0x04
	.zero		1


	//   ....[32]....
        /*030c*/ 	.word	0x00000c60
        /*0310*/ 	.word	0x000000ff
        /*0314*/ 	.word	0x000000e8
        /*0318*/ 	.short	0x0100
        /*031a*/ 	.byte	0x04
	.zero		1


	//   ....[33]....
        /*031c*/ 	.word	0x00000c70
        /*0320*/ 	.word	0x000000ff
        /*0324*/ 	.word	0x00000108
        /*0328*/ 	.short	0x0100
        /*032a*/ 	.byte	0x04
	.zero		1


	//   ....[34]....
        /*032c*/ 	.word	0x00000d60
        /*0330*/ 	.word	0x000000ff
        /*0334*/ 	.word	0x00000110
        /*0338*/ 	.short	0x0100
        /*033a*/ 	.byte	0x04
	.zero		1


	//   ....[35]....
        /*033c*/ 	.word	0x00000d70
        /*0340*/ 	.word	0x000000ff
        /*0344*/ 	.word	0x00000120
        /*0348*/ 	.short	0x0100
        /*034a*/ 	.byte	0x04
	.zero		1


	//   ....[36]....
        /*034c*/ 	.word	0x00000d80
        /*0350*/ 	.word	0x000000ff
        /*0354*/ 	.word	0x00000118
        /*0358*/ 	.short	0x0100
        /*035a*/ 	.byte	0x04
	.zero		1


	//   ....[37]....
        /*035c*/ 	.word	0x00000d90
        /*0360*/ 	.word	0x000000ff
        /*0364*/ 	.word	0x00000128
        /*0368*/ 	.short	0x0100
        /*036a*/ 	.byte	0x04
	.zero		1


	//   ....[38]....
        /*036c*/ 	.word	0x00001940
        /*0370*/ 	.word	0x00000003
        /*0374*/ 	.word	0x00000120
        /*0378*/ 	.short	0x010a
        /*037a*/ 	.byte	0xff
	.zero		1


	//   ....[39]....
        /*037c*/ 	.word	0x00001970
        /*0380*/ 	.word	0x00000003
        /*0384*/ 	.word	0x00000110
        /*0388*/ 	.short	0x0101
        /*038a*/ 	.byte	0xff
	.zero		1


	//   ....[40]....
        /*038c*/ 	.word	0x00001a40
        /*0390*/ 	.word	0x000000ff
        /*0394*/ 	.word	0x00000030
        /*0398*/ 	.short	0x010a
        /*039a*/ 	.byte	0x04
	.zero		1


	//   ....[41]....
        /*039c*/ 	.word	0x00001ac0
        /*03a0*/ 	.word	0x000000ff
        /*03a4*/ 	.word	0x00000030
        /*03a8*/ 	.short	0x010a
        /*03aa*/ 	.byte	0x21
	.zero		1


	//   ....[42]....
        /*03ac*/ 	.word	0x00001c60
        /*03b0*/ 	.word	0x000000ff
        /*03b4*/ 	.word	0x00000030
        /*03b8*/ 	.short	0x010a
        /*03ba*/ 	.byte	0x08
	.zero		1


	//   ....[43]....
        /*03bc*/ 	.word	0x00001d70
        /*03c0*/ 	.word	0x000000ff
        /*03c4*/ 	.word	0x000000a8
        /*03c8*/ 	.short	0x0101
        /*03ca*/ 	.byte	0x06
	.zero		1


	//   ....[44]....
        /*03cc*/ 	.word	0x00001d90
        /*03d0*/ 	.word	0x000000ff
        /*03d4*/ 	.word	0x00000030
        /*03d8*/ 	.short	0x010a
        /*03da*/ 	.byte	0x04
	.zero		1


	//   ....[45]....
        /*03dc*/ 	.word	0x00001e10
        /*03e0*/ 	.word	0x000000ff
        /*03e4*/ 	.word	0x00000030
        /*03e8*/ 	.short	0x010a
        /*03ea*/ 	.byte	0x11
	.zero		1


	//   ....[46]....
        /*03ec*/ 	.word	0x00001fb0
        /*03f0*/ 	.word	0x000000ff
        /*03f4*/ 	.word	0x00000030
        /*03f8*/ 	.short	0x010a
        /*03fa*/ 	.byte	0x07
	.zero		1


	//   ....[47]....
        /*03fc*/ 	.word	0x000020f0
        /*0400*/ 	.word	0x00000003
        /*0404*/ 	.word	0x000000b0
        /*0408*/ 	.short	0x010a
        /*040a*/ 	.byte	0xff
	.zero		1


	//   ....[48]....
        /*040c*/ 	.word	0x00002240
        /*0410*/ 	.word	0x00000000
        /*0414*/ 	.word	0x00000000
        /*0418*/ 	.short	0x0101
        /*041a*/ 	.byte	0xff
	.zero		1


	//   ....[49]....
        /*041c*/ 	.word	0x000027f0
        /*0420*/ 	.word	0x000000ff
        /*0424*/ 	.word	0x00000000
        /*0428*/ 	.short	0x010a
        /*042a*/ 	.byte	0x04
	.zero		1


	//   ....[50]....
        /*042c*/ 	.word	0x00002880
        /*0430*/ 	.word	0x000000ff
        /*0434*/ 	.word	0x00000000
        /*0438*/ 	.short	0x010a
        /*043a*/ 	.byte	0x05
	.zero		1


	//   ....[51]....
        /*043c*/ 	.word	0x00002910
        /*0440*/ 	.word	0x000000ff
        /*0444*/ 	.word	0x00000000
        /*0448*/ 	.short	0x010a
        /*044a*/ 	.byte	0x05
	.zero		1


	//   ....[52]....
        /*044c*/ 	.word	0x000029a0
        /*0450*/ 	.word	0x000000ff
        /*0454*/ 	.word	0x00000000
        /*0458*/ 	.short	0x010a
        /*045a*/ 	.byte	0x05
	.zero		1


	//   ....[53]....
        /*045c*/ 	.word	0x00002a30
        /*0460*/ 	.word	0x000000ff
        /*0464*/ 	.word	0x00000000
        /*0468*/ 	.short	0x010a
        /*046a*/ 	.byte	0x05
	.zero		1


	//   ....[54]....
        /*046c*/ 	.word	0x00002ad0
        /*0470*/ 	.word	0x00000000
        /*0474*/ 	.word	0x00000000
        /*0478*/ 	.short	0x010a
        /*047a*/ 	.byte	0xff
	.zero		1


	//   ....[55]....
        /*047c*/ 	.word	0x00002bf0
        /*0480*/ 	.word	0x00000002
        /*0484*/ 	.word	0x00000110
        /*0488*/ 	.short	0x010a
        /*048a*/ 	.byte	0xff
	.zero		1


	//   ....[56]....
        /*048c*/ 	.word	0x00002c50
        /*0490*/ 	.word	0x00000004
        /*0494*/ 	.word	0x00000000
        /*0498*/ 	.short	0x0101
        /*049a*/ 	.byte	0xff
	.zero		1


	//   ....[57]....
        /*049c*/ 	.word	0x00002c70
        /*04a0*/ 	.word	0x000000ff
        /*04a4*/ 	.word	0x000000c0
        /*04a8*/ 	.short	0x010a
        /*04aa*/ 	.byte	0x04
	.zero		1


	//   ....[58]....
        /*04ac*/ 	.word	0x00002d90
        /*04b0*/ 	.word	0x00000002
        /*04b4*/ 	.word	0x000000b0
        /*04b8*/ 	.short	0x010a
        /*04ba*/ 	.byte	0xff
	.zero		1


	//   ....[59]....
        /*04bc*/ 	.word	0x00002ea0
        /*04c0*/ 	.word	0x00000002
        /*04c4*/ 	.word	0x00000000
        /*04c8*/ 	.short	0x0101
        /*04ca*/ 	.byte	0xff
	.zero		1


	//   ....[60]....
        /*04cc*/ 	.word	0x00002f30
        /*04d0*/ 	.word	0x000000ff
        /*04d4*/ 	.word	0x000000c0
        /*04d8*/ 	.short	0x0106
        /*04da*/ 	.byte	0x04
	.zero		1


	//   ....[61]....
        /*04dc*/ 	.word	0x00002f50
        /*04e0*/ 	.word	0x000000ff
        /*04e4*/ 	.word	0x000000c0
        /*04e8*/ 	.short	0x010a
        /*04ea*/ 	.byte	0x04
	.zero		1


	//   ....[62]....
        /*04ec*/ 	.word	0x00002fe0
        /*04f0*/ 	.word	0x000000ff
        /*04f4*/ 	.word	0x000000c0
        /*04f8*/ 	.short	0x0106
        /*04fa*/ 	.byte	0x07
	.zero		1


	//   ....[63]....
        /*04fc*/ 	.word	0x00003020
        /*0500*/ 	.word	0x00000000
        /*0504*/ 	.word	0x000000c0
        /*0508*/ 	.short	0x010a
        /*050a*/ 	.byte	0xff
	.zero		1


	//   ....[64]....
        /*050c*/ 	.word	0x00003570
        /*0510*/ 	.word	0x00000000
        /*0514*/ 	.word	0x000000b0
        /*0518*/ 	.short	0x010a
        /*051a*/ 	.byte	0xff
	.zero		1


	//   ....[65]....
        /*051c*/ 	.word	0x00003680
        /*0520*/ 	.word	0x00000003
        /*0524*/ 	.word	0x00000000
        /*0528*/ 	.short	0x0101
        /*052a*/ 	.byte	0xff
	.zero		1


	//   ....[66]....
        /*052c*/ 	.word	0x00003690
        /*0530*/ 	.word	0x000000ff
        /*0534*/ 	.word	0x00000000
        /*0538*/ 	.short	0x010a
        /*053a*/ 	.byte	0x04
	.zero		1


	//   ....[67]....
        /*053c*/ 	.word	0x000036b0
        /*0540*/ 	.word	0x000000ff
        /*0544*/ 	.word	0x000000f0
        /*0548*/ 	.short	0x010a
        /*054a*/ 	.byte	0x1e
	.zero		1


	//   ....[68]....
        /*054c*/ 	.word	0x00003780
        /*0550*/ 	.word	0x000000ff
        /*0554*/ 	.word	0x00000000
        /*0558*/ 	.short	0x010a
        /*055a*/ 	.byte	0x05
	.zero		1


	//   ....[69]....
        /*055c*/ 	.word	0x000038c0
        /*0560*/ 	.word	0x000000ff
        /*0564*/ 	.word	0x00000000
        /*0568*/ 	.short	0x010a
        /*056a*/ 	.byte	0x04
	.zero		1


	//   ....[70]....
        /*056c*/ 	.word	0x00003b50
        /*0570*/ 	.word	0x000000ff
        /*0574*/ 	.word	0x00000000
        /*0578*/ 	.short	0x010a
        /*057a*/ 	.byte	0x04
	.zero		1


	//   ....[71]....
        /*057c*/ 	.word	0x00003be0
        /*0580*/ 	.word	0x000000ff
        /*0584*/ 	.word	0x00000000
        /*0588*/ 	.short	0x010a
        /*058a*/ 	.byte	0x05
	.zero		1


	//   ....[72]....
        /*058c*/ 	.word	0x00003c70
        /*0590*/ 	.word	0x000000ff
        /*0594*/ 	.word	0x00000000
        /*0598*/ 	.short	0x010a
        /*059a*/ 	.byte	0x05
	.zero		1


	//   ....[73]....
        /*059c*/ 	.word	0x00003d00
        /*05a0*/ 	.word	0x000000ff
        /*05a4*/ 	.word	0x00000000
        /*05a8*/ 	.short	0x010a
        /*05aa*/ 	.byte	0x04
	.zero		1


	//   ....[74]....
        /*05ac*/ 	.word	0x000041d0
        /*05b0*/ 	.word	0x0000000c
        /*05b4*/ 	.word	0x000000b0
        /*05b8*/ 	.short	0x010a
        /*05ba*/ 	.byte	0xff
	.zero		1


	//   ....[75]....
        /*05bc*/ 	.word	0x00004340
        /*05c0*/ 	.word	0x00000000
        /*05c4*/ 	.word	0x00000000
        /*05c8*/ 	.short	0x0101
        /*05ca*/ 	.byte	0xff
	.zero		1


	//   ....[76]....
        /*05cc*/ 	.word	0x000047d0
        /*05d0*/ 	.word	0x000000ff
        /*05d4*/ 	.word	0x000000a8
        /*05d8*/ 	.short	0x010a
        /*05da*/ 	.byte	0x15
	.zero		1


	//   ....[77]....
        /*05dc*/ 	.word	0x00004950
        /*05e0*/ 	.word	0x000000ff
        /*05e4*/ 	.word	0x00000080
        /*05e8*/ 	.short	0x010a
        /*05ea*/ 	.byte	0x15
	.zero		1


	//   ....[78]....
        /*05ec*/ 	.word	0x00004ad0
        /*05f0*/ 	.word	0x000000ff
        /*05f4*/ 	.word	0x00000060
        /*05f8*/ 	.short	0x010b
        /*05fa*/ 	.byte	0x15
	.zero		1


	//   ....[79]....
        /*05fc*/ 	.word	0x00004ae0
        /*0600*/ 	.word	0x000000ff
        /*0604*/ 	.word	0x00000000
        /*0608*/ 	.short	0x0101
        /*060a*/ 	.byte	0x06
	.zero		1


	//   ....[80]....
        /*060c*/ 	.word	0x00004af0
        /*0610*/ 	.word	0x000000ff
        /*0614*/ 	.word	0x00000088
        /*0618*/ 	.short	0x010a
        /*061a*/ 	.byte	0x15
	.zero		1


	//   ....[81]....
        /*061c*/ 	.word	0x00004c50
        /*0620*/ 	.word	0x000000ff
        /*0624*/ 	.word	0x00000068
        /*0628*/ 	.short	0x010b
        /*062a*/ 	.byte	0x15
	.zero		1


	//   ....[82]....
        /*062c*/ 	.word	0x00004c60
        /*0630*/ 	.word	0x000000ff
        /*0634*/ 	.word	0x00000000
        /*0638*/ 	.short	0x0101
        /*063a*/ 	.byte	0x06
	.zero		1


	//   ....[83]....
        /*063c*/ 	.word	0x00004c70
        /*0640*/ 	.word	0x000000ff
        /*0644*/ 	.word	0x00000090
        /*0648*/ 	.short	0x010a
        /*064a*/ 	.byte	0x15
	.zero		1


	//   ....[84]....
        /*064c*/ 	.word	0x00004dc0
        /*0650*/ 	.word	0x000000ff
        /*0654*/ 	.word	0x00000070
        /*0658*/ 	.short	0x010b
        /*065a*/ 	.byte	0x15
	.zero		1


	//   ....[85]....
        /*065c*/ 	.word	0x00004dd0
        /*0660*/ 	.word	0x000000ff
        /*0664*/ 	.word	0x00000000
        /*0668*/ 	.short	0x0101
        /*066a*/ 	.byte	0x06
	.zero		1


	//   ....[86]....
        /*066c*/ 	.word	0x00004de0
        /*0670*/ 	.word	0x000000ff
        /*0674*/ 	.word	0x00000098
        /*0678*/ 	.short	0x010a
        /*067a*/ 	.byte	0x15
	.zero		1


	//   ....[87]....
        /*067c*/ 	.word	0x00004fd0
        /*0680*/ 	.word	0x000000ff
        /*0684*/ 	.word	0x00000078
        /*0688*/ 	.short	0x010b
        /*068a*/ 	.byte	0x15
	.zero		1


	//   ....[88]....
        /*068c*/ 	.word	0x00004fe0
        /*0690*/ 	.word	0x000000ff
        /*0694*/ 	.word	0x00000000
        /*0698*/ 	.short	0x0101
        /*069a*/ 	.byte	0x25
	.zero		1


	//   ....[89]....
        /*069c*/ 	.word	0x00005010
        /*06a0*/ 	.word	0x000000ff
        /*06a4*/ 	.word	0x00000080
        /*06a8*/ 	.short	0x010a
        /*06aa*/ 	.byte	0x15
	.zero		1


	//   ....[90]....
        /*06ac*/ 	.word	0x00005030
        /*06b0*/ 	.word	0x000000ff
        /*06b4*/ 	.word	0x00000088
        /*06b8*/ 	.short	0x010a
        /*06ba*/ 	.byte	0x15
	.zero		1


	//   ....[91]....
        /*06bc*/ 	.word	0x00005050
        /*06c0*/ 	.word	0x000000ff
        /*06c4*/ 	.word	0x00000090
        /*06c8*/ 	.short	0x010a
        /*06ca*/ 	.byte	0x15
	.zero		1


	//   ....[92]....
        /*06cc*/ 	.word	0x00005090
        /*06d0*/ 	.word	0x00000000
        /*06d4*/ 	.word	0x00000098
        /*06d8*/ 	.short	0x010a
        /*06da*/ 	.byte	0xff
	.zero		1


	//   ....[93]....
        /*06dc*/ 	.word	0x000053a0
        /*06e0*/ 	.word	0x00000003
        /*06e4*/ 	.word	0x000000b0
        /*06e8*/ 	.short	0x010a
        /*06ea*/ 	.byte	0xff
	.zero		1


	//   ....[94]....
        /*06ec*/ 	.word	0x00005520
        /*06f0*/ 	.word	0x00000000
        /*06f4*/ 	.word	0x00000000
        /*06f8*/ 	.short	0x0101
        /*06fa*/ 	.byte	0xff
	.zero		1


	//   ....[95]....
        /*06fc*/ 	.word	0x00006090
        /*0700*/ 	.word	0x000000ff
        /*0704*/ 	.word	0x00000060
        /*0708*/ 	.short	0x010a
        /*070a*/ 	.byte	0x2c
	.zero		1


	//   ....[96]....
        /*070c*/ 	.word	0x000060d0
        /*0710*/ 	.word	0x00000063
        /*0714*/ 	.word	0x000000d0
        /*0718*/ 	.short	0x010a
        /*071a*/ 	.byte	0xff
	.zero		1


	//   ....[97]....
        /*071c*/ 	.word	0x000061c0
        /*0720*/ 	.word	0x000000ff
        /*0724*/ 	.word	0x00000060
        /*0728*/ 	.short	0x010a
        /*072a*/ 	.byte	0x2c
	.zero		1


	//   ....[98]....
        /*072c*/ 	.word	0x000062b0
        /*0730*/ 	.word	0x00000063
        /*0734*/ 	.word	0x000000d0
        /*0738*/ 	.short	0x010a
        /*073a*/ 	.byte	0xff
	.zero		1


	//   ....[99]....
        /*073c*/ 	.word	0x00006d80
        /*0740*/ 	.word	0x00000000
        /*0744*/ 	.word	0x00000000
        /*0748*/ 	.short	0x0101
        /*074a*/ 	.byte	0xff
	.zero		1


	//   ....[100]....
        /*074c*/ 	.word	0x00006d90
        /*0750*/ 	.word	0x00000003
        /*0754*/ 	.word	0x00000060
        /*0758*/ 	.short	0x010a
        /*075a*/ 	.byte	0xff
	.zero		1


	//   ....[101]....
        /*075c*/ 	.word	0x00006e70
        /*0760*/ 	.word	0x00000003
        /*0764*/ 	.word	0x00000060
        /*0768*/ 	.short	0x010a
        /*076a*/ 	.byte	0xff
	.zero		1


	//   ....[102]....
        /*076c*/ 	.word	0x000079e0
        /*0770*/ 	.word	0x0000003d
        /*0774*/ 	.word	0x00000000
        /*0778*/ 	.short	0x0101
        /*077a*/ 	.byte	0xff
	.zero		1


	//   ....[103]....
        /*077c*/ 	.word	0x00007a00
        /*0780*/ 	.word	0x0000003e
        /*0784*/ 	.word	0x00000060
        /*0788*/ 	.short	0x010a
        /*078a*/ 	.byte	0xff
	.zero		1


	//   ....[104]....
        /*078c*/ 	.word	0x00007ad0
        /*0790*/ 	.word	0x0000003e
        /*0794*/ 	.word	0x00000060
        /*0798*/ 	.short	0x010a
        /*079a*/ 	.byte	0xff
	.zero		1


	//   ....[105]....
        /*079c*/ 	.word	0x00008640
        /*07a0*/ 	.word	0x0000003d
        /*07a4*/ 	.word	0x00000000
        /*07a8*/ 	.short	0x0101
        /*07aa*/ 	.byte	0xff
	.zero		1


	//   ....[106]....
        /*07ac*/ 	.word	0x00008660
        /*07b0*/ 	.word	0x0000003e
        /*07b4*/ 	.word	0x00000060
        /*07b8*/ 	.short	0x010a
        /*07ba*/ 	.byte	0xff
	.zero		1


	//   ....[107]....
        /*07bc*/ 	.word	0x00008730
        /*07c0*/ 	.word	0x0000003e
        /*07c4*/ 	.word	0x00000060
        /*07c8*/ 	.short	0x010a
        /*07ca*/ 	.byte	0xff
	.zero		1


	//   ....[108]....
        /*07cc*/ 	.word	0x00008a90
        /*07d0*/ 	.word	0x000000ff
        /*07d4*/ 	.word	0x00000000
        /*07d8*/ 	.short	0x0101
        /*07da*/ 	.byte	0x04
	.zero		1


	//   ....[109]....
        /*07dc*/ 	.word	0x00009300
        /*07e0*/ 	.word	0x00000002
        /*07e4*/ 	.word	0x00000000
        /*07e8*/ 	.short	0x0101
        /*07ea*/ 	.byte	0xff
	.zero		1


	//   ....[110]....
        /*07ec*/ 	.word	0x00009590
        /*07f0*/ 	.word	0x000000ff
        /*07f4*/ 	.word	0x00000000
        /*07f8*/ 	.short	0x0101
        /*07fa*/ 	.byte	0x04
	.zero		1


	//   ....[111]....
        /*07fc*/ 	.word	0x000095b0
        /*0800*/ 	.word	0x00000003
        /*0804*/ 	.word	0x00000120
        /*0808*/ 	.short	0x010a
        /*080a*/ 	.byte	0xff
	.zero		1


	//   ....[112]....
        /*080c*/ 	.word	0x00009610
        /*0810*/ 	.word	0x00000000
        /*0814*/ 	.word	0x00000030
        /*0818*/ 	.short	0x010a
        /*081a*/ 	.byte	0xff
	.zero		1


	//   ....[113]....
        /*081c*/ 	.word	0x00009670
        /*0820*/ 	.word	0x00000000
        /*0824*/ 	.word	0x00000030
        /*0828*/ 	.short	0x010a
        /*082a*/ 	.byte	0xff
	.zero		1


	//   ....[114]....
        /*082c*/ 	.word	0x000096c0
        /*0830*/ 	.word	0x00000003
        /*0834*/ 	.word	0x000000b0
        /*0838*/ 	.short	0x010a
        /*083a*/ 	.byte	0xff
	.zero		1


	//   ....[115]....
        /*083c*/ 	.word	0x00009720
        /*0840*/ 	.word	0x00000000
        /*0844*/ 	.word	0x00000000
        /*0848*/ 	.short	0x010a
        /*084a*/ 	.byte	0xff
	.zero		1


	//   ....[116]....
        /*084c*/ 	.word	0x00009780
        /*0850*/ 	.word	0x00000000
        /*0854*/ 	.word	0x00000000
        /*0858*/ 	.short	0x010a
        /*085a*/ 	.byte	0xff
	.zero		1


	//   ....[117]....
        /*085c*/ 	.word	0x000097e0
        /*0860*/ 	.word	0x00000000
        /*0864*/ 	.word	0x00000000
        /*0868*/ 	.short	0x010a
        /*086a*/ 	.byte	0xff
	.zero		1


	//   ....[118]....
        /*086c*/ 	.word	0x00009840
        /*0870*/ 	.word	0x00000000
        /*0874*/ 	.word	0x00000000
        /*0878*/ 	.short	0x010a
        /*087a*/ 	.byte	0xff
	.zero		1


	//   ....[119]....
        /*087c*/ 	.word	0x000098a0
        /*0880*/ 	.word	0x00000000
        /*0884*/ 	.word	0x00000000
        /*0888*/ 	.short	0x010a
        /*088a*/ 	.byte	0xff
	.zero		1


	//   ....[120]....
        /*088c*/ 	.word	0x000098f0
        /*0890*/ 	.word	0x00000002
        /*0894*/ 	.word	0x00000110
        /*0898*/ 	.short	0x010a
        /*089a*/ 	.byte	0xff
	.zero		1


	//   ....[121]....
        /*089c*/ 	.word	0x00009950
        /*08a0*/ 	.word	0x00000002
        /*08a4*/ 	.word	0x000000c0
        /*08a8*/ 	.short	0x010a
        /*08aa*/ 	.byte	0xff
	.zero		1


	//   ....[122]....
        /*08ac*/ 	.word	0x000099a0
        /*08b0*/ 	.word	0x00000002
        /*08b4*/ 	.word	0x000000b0
        /*08b8*/ 	.short	0x010a
        /*08ba*/ 	.byte	0xff
	.zero		1


	//   ....[123]....
        /*08bc*/ 	.word	0x00009a00
        /*08c0*/ 	.word	0x00000000
        /*08c4*/ 	.word	0x000000c0
        /*08c8*/ 	.short	0x010a
        /*08ca*/ 	.byte	0xff
	.zero		1


	//   ....[124]....
        /*08cc*/ 	.word	0x00009a50
        /*08d0*/ 	.word	0x00000000
        /*08d4*/ 	.word	0x000000b0
        /*08d8*/ 	.short	0x010a
        /*08da*/ 	.byte	0xff
	.zero		1


	//   ....[125]....
        /*08dc*/ 	.word	0x00009ab0
        /*08e0*/ 	.word	0x00000003
        /*08e4*/ 	.word	0x000000f0
        /*08e8*/ 	.short	0x010a
        /*08ea*/ 	.byte	0xff
	.zero		1


	//   ....[126]....
        /*08ec*/ 	.word	0x00009b10
        /*08f0*/ 	.word	0x00000000
        /*08f4*/ 	.word	0x00000000
        /*08f8*/ 	.short	0x010a
        /*08fa*/ 	.byte	0xff
	.zero		1


	//   ....[127]....
        /*08fc*/ 	.word	0x00009b70
        /*0900*/ 	.word	0x00000000
        /*0904*/ 	.word	0x00000000
        /*0908*/ 	.short	0x010a
        /*090a*/ 	.byte	0xff
	.zero		1


	//   ....[128]....
        /*090c*/ 	.word	0x00009bd0
        /*0910*/ 	.word	0x00000000
        /*0914*/ 	.word	0x00000000
        /*0918*/ 	.short	0x010a
        /*091a*/ 	.byte	0xff
	.zero		1


	//   ....[129]....
        /*091c*/ 	.word	0x00009c30
        /*0920*/ 	.word	0x00000000
        /*0924*/ 	.word	0x00000000
        /*0928*/ 	.short	0x010a
        /*092a*/ 	.byte	0xff
	.zero		1


	//   ....[130]....
        /*092c*/ 	.word	0x00009c90
        /*0930*/ 	.word	0x00000000
        /*0934*/ 	.word	0x00000000
        /*0938*/ 	.short	0x010a
        /*093a*/ 	.byte	0xff
	.zero		1


	//   ....[131]....
        /*093c*/ 	.word	0x00009ce0
        /*0940*/ 	.word	0x0000000c
        /*0944*/ 	.word	0x000000b0
        /*0948*/ 	.short	0x010a
        /*094a*/ 	.byte	0xff
	.zero		1


	//   ....[132]....
        /*094c*/ 	.word	0x00009d40
        /*0950*/ 	.word	0x00000000
        /*0954*/ 	.word	0x000000a8
        /*0958*/ 	.short	0x010a
        /*095a*/ 	.byte	0xff
	.zero		1


	//   ....[133]....
        /*095c*/ 	.word	0x00009da0
        /*0960*/ 	.word	0x00000000
        /*0964*/ 	.word	0x00000080
        /*0968*/ 	.short	0x010a
        /*096a*/ 	.byte	0xff
	.zero		1


	//   ....[134]....
        /*096c*/ 	.word	0x00009e00
        /*0970*/ 	.word	0x00000000
        /*0974*/ 	.word	0x00000088
        /*0978*/ 	.short	0x010a
        /*097a*/ 	.byte	0xff
	.zero		1


	//   ....[135]....
        /*097c*/ 	.word	0x00009e60
        /*0980*/ 	.word	0x00000000
        /*0984*/ 	.word	0x00000090
        /*0988*/ 	.short	0x010a
        /*098a*/ 	.byte	0xff
	.zero		1


	//   ....[136]....
        /*098c*/ 	.word	0x00009ec0
        /*0990*/ 	.word	0x00000000
        /*0994*/ 	.word	0x00000098
        /*0998*/ 	.short	0x010a
        /*099a*/ 	.byte	0xff
	.zero		1


	//   ....[137]....
        /*099c*/ 	.word	0x00009f20
        /*09a0*/ 	.word	0x00000000
        /*09a4*/ 	.word	0x00000080
        /*09a8*/ 	.short	0x010a
        /*09aa*/ 	.byte	0xff
	.zero		1


	//   ....[138]....
        /*09ac*/ 	.word	0x00009f80
        /*09b0*/ 	.word	0x00000000
        /*09b4*/ 	.word	0x00000088
        /*09b8*/ 	.short	0x010a
        /*09ba*/ 	.byte	0xff
	.zero		1


	//   ....[139]....
        /*09bc*/ 	.word	0x00009fe0
        /*09c0*/ 	.word	0x00000000
        /*09c4*/ 	.word	0x00000090
        /*09c8*/ 	.short	0x010a
        /*09ca*/ 	.byte	0xff
	.zero		1


	//   ....[140]....
        /*09cc*/ 	.word	0x0000a030
        /*09d0*/ 	.word	0x00000003
        /*09d4*/ 	.word	0x000000b0
        /*09d8*/ 	.short	0x010a
        /*09da*/ 	.byte	0xff
	.zero		1


	//   ....[141]....
        /*09dc*/ 	.word	0x0000a090
        /*09e0*/ 	.word	0x00000002
        /*09e4*/ 	.word	0x00000060
        /*09e8*/ 	.short	0x010a
        /*09ea*/ 	.byte	0xff
	.zero		1


	//   ....[142]....
        /*09ec*/ 	.word	0x0000a0e0
        /*09f0*/ 	.word	0x00000063
        /*09f4*/ 	.word	0x000000d0
        /*09f8*/ 	.short	0x010a
        /*09fa*/ 	.byte	0xff
	.zero		1


	//   ....[143]....
        /*09fc*/ 	.word	0x0000a130
        /*0a00*/ 	.word	0x00000003
        /*0a04*/ 	.word	0x00000060
        /*0a08*/ 	.short	0x010a
        /*0a0a*/ 	.byte	0xff
	.zero		1


	//   ....[144]....
        /*0a0c*/ 	.word	0x0000a180
        /*0a10*/ 	.word	0x0000003e
        /*0a14*/ 	.word	0x00000060
        /*0a18*/ 	.short	0x010a
        /*0a1a*/ 	.byte	0xff
	.zero		1


	//   ....[145]....
        /*0a1c*/ 	.word	0x0000a1d0
        /*0a20*/ 	.word	0x0000003e
        /*0a24*/ 	.word	0x00000060
        /*0a28*/ 	.short	0x010a
        /*0a2a*/ 	.byte	0xff
	.zero		1


	//----- nvinfo : EIATTR_NUM_MBARRIERS
	.align		4
.L_47:
        /*0a2c*/ 	.byte	0x03, 0x38
        /*0a2e*/ 	.short	0x0026


	//----- nvinfo : EIATTR_EXIT_INSTR_OFFSETS
	.align		4
        /*0a30*/ 	.byte	0x04, 0x1c
        /*0a32*/ 	.short	(.L_49 - .L_48)


	//   ....[0]....
.L_48:
        /*0a34*/ 	.word	0x00002b00


	//   ....[1]....
        /*0a38*/ 	.word	0x00002ff0


	//   ....[2]....
        /*0a3c*/ 	.word	0x00003050


	//   ....[3]....
        /*0a40*/ 	.word	0x00003f60


	//   ....[4]....
        /*0a44*/ 	.word	0x000050c0


	//   ....[5]....
        /*0a48*/ 	.word	0x00005100


	//   ....[6]....
        /*0a4c*/ 	.word	0x00009480


	//   ....[7]....
        /*0a50*/ 	.word	0x00009500


	//   ....[8]....
        /*0a54*/ 	.word	0x00009530


	//   ....[9]....
        /*0a58*/ 	.word	0x000095a0


	//----- nvinfo : EIATTR_MAX_THREADS
	.align		4
.L_49:
        /*0a5c*/ 	.byte	0x04, 0x05
        /*0a5e*/ 	.short	(.L_51 - .L_50)
.L_50:
        /*0a60*/ 	.word	0x00000100
        /*0a64*/ 	.word	0x00000001
        /*0a68*/ 	.word	0x00000001


	//----- nvinfo : EIATTR_CRS_STACK_SIZE
	.align		4
.L_51:
        /*0a6c*/ 	.byte	0x04, 0x1e
        /*0a6e*/ 	.short	(.L_53 - .L_52)
.L_52:
        /*0a70*/ 	.word	0x00000000


	//----- nvinfo : EIATTR_CBANK_PARAM_SIZE
	.align		4
.L_53:
        /*0a74*/ 	.byte	0x03, 0x19
        /*0a76*/ 	.short	0x0800


	//----- nvinfo : EIATTR_PARAM_CBANK
	.align		4
        /*0a78*/ 	.byte	0x04, 0x0a
        /*0a7a*/ 	.short	(.L_55 - .L_54)
	.align		4
.L_54:
        /*0a7c*/ 	.word	index@(.nv.constant0._ZN7cutlass13device_kernelINS_4gemm6kernel13GemmUniversalIN4cute5tupleIJiiiiEEENS1_10collective13CollectiveMmaINS1_35MainloopSm100TmaUmmaWarpSpecializedILi6ELi2ELi4ENS5_IJNS4_1CILi1EEENSA_ILi4EEESB_EEEEENS5_IJNSA_ILi128EEESF_NSA_ILi64EEEEEENS_10bfloat16_tENS5_IJlSB_lEEESI_SJ_NS4_8TiledMMAINS4_8MMA_AtomIJNS4_20SM100_MMA_F16BF16_SSISI_SI_fLi128ELi128ELNS4_4UMMA5MajorE0ELSO_0ELNSN_7ScaleInE0ELSP_0EEEEEENS4_6LayoutINS5_IJSB_SB_SB_EEENS5_IJNSA_ILi0EEESU_SU_EEEEENS5_IJNS4_10UnderscoreESX_SX_EEEEENS4_23SM90_TMA_LOAD_MULTICASTENS4_14ComposedLayoutINS4_7SwizzleILi3ELi4ELi3EEENS4_18smem_ptr_flag_bitsILi16EEENSS_INS5_IJNSA_ILi8EEESG_EEENS5_IJSG_SB_EEEEEEEvNS4_8identityENS4_13SM90_TMA_LOADES1A_vS1B_EENS_8epilogue10collective18CollectiveEpilogueINS1E_23Sm100TmaWarpSpecializedILi4ELi2ELi32ELb1ELb0EEEJSH_NS5_IJNSS_ISF_SB_EENSS_INSA_ILi32EEESB_EEEEESI_SJ_SI_SJ_NS1E_6fusion15FusionCallbacksIS1I_NS1N_17LinearCombinationISI_fSI_fLNS_15FloatRoundStyleE2EEESH_S1M_JEEENS4_5SM1004TMEM4LOAD26SM100_TMEM_LOAD_32dp32b32xES1C_NS11_INS12_ILi2ELi4ELi3EEES15_NSS_INS5_IJS16_S1K_EEENS5_IJS1K_SB_EEEEEEENS4_39AutoVectorizingCopyWithAssumedAlignmentILi128EEENS4_14SM90_TMA_STOREES21_S23_S23_EEEvvEEEEvNT_6ParamsE)
        /*0a80*/ 	.short	0x0380
        /*0a82*/ 	.short	0x0800


	//----- nvinfo : EIATTR_SW_WAR
	.align		4
.L_55:
        /*0a84*/ 	.byte	0x04, 0x36
        /*0a86*/ 	.short	(.L_57 - .L_56)
.L_56:
        /*0a88*/ 	.word	0x00000008
.L_57:


//--------------------- .nv.callgraph             --------------------------
	.section	.nv.callgraph,"",@"SHT_CUDA_CALLGRAPH"
	.align	4
	.sectionentsize	8
	.align		4
        /*0000*/ 	.word	0x00000000
	.align		4
        /*0004*/ 	.word	0xffffffff
	.align		4
        /*0008*/ 	.word	index@(_ZN7cutlass13device_kernelINS_4gemm6kernel13GemmUniversalIN4cute5tupleIJiiiiEEENS1_10collective13CollectiveMmaINS1_35MainloopSm100TmaUmmaWarpSpecializedILi6ELi2ELi4ENS5_IJNS4_1CILi1EEENSA_ILi4EEESB_EEEEENS5_IJNSA_ILi128EEESF_NSA_ILi64EEEEEENS_10bfloat16_tENS5_IJlSB_lEEESI_SJ_NS4_8TiledMMAINS4_8MMA_AtomIJNS4_20SM100_MMA_F16BF16_SSISI_SI_fLi128ELi128ELNS4_4UMMA5MajorE0ELSO_0ELNSN_7ScaleInE0ELSP_0EEEEEENS4_6LayoutINS5_IJSB_SB_SB_EEENS5_IJNSA_ILi0EEESU_SU_EEEEENS5_IJNS4_10UnderscoreESX_SX_EEEEENS4_23SM90_TMA_LOAD_MULTICASTENS4_14ComposedLayoutINS4_7SwizzleILi3ELi4ELi3EEENS4_18smem_ptr_flag_bitsILi16EEENSS_INS5_IJNSA_ILi8EEESG_EEENS5_IJSG_SB_EEEEEEEvNS4_8identityENS4_13SM90_TMA_LOADES1A_vS1B_EENS_8epilogue10collective18CollectiveEpilogueINS1E_23Sm100TmaWarpSpecializedILi4ELi2ELi32ELb1ELb0EEEJSH_NS5_IJNSS_ISF_SB_EENSS_INSA_ILi32EEESB_EEEEESI_SJ_SI_SJ_NS1E_6fusion15FusionCallbacksIS1I_NS1N_17LinearCombinationISI_fSI_fLNS_15FloatRoundStyleE2EEESH_S1M_JEEENS4_5SM1004TMEM4LOAD26SM100_TMEM_LOAD_32dp32b32xES1C_NS11_INS12_ILi2ELi4ELi3EEES15_NSS_INS5_IJS16_S1K_EEENS5_IJS1K_SB_EEEEEEENS4_39AutoVectorizingCopyWithAssumedAlignmentILi128EEENS4_14SM90_TMA_STOREES21_S23_S23_EEEvvEEEEvNT_6ParamsE)
	.align		4
        /*000c*/ 	.word	index@(__assertfail)
	.align		4
        /*0010*/ 	.word	0x00000000
	.align		4
        /*0014*/ 	.word	0xfffffffe
	.align		4
        /*0018*/ 	.word	0x00000000
	.align		4
        /*001c*/ 	.word	0xfffffffd
	.align		4
        /*0020*/ 	.word	0x00000000
	.align		4
        /*0024*/ 	.word	0xfffffffc


//--------------------- .nv.constant4             --------------------------
	.section	.nv.constant4,"a",@progbits
	.align	8
	.align		8
.nv.constant4:
        /*0000*/ 	.dword	__assertfail
	.align		8
        /*0008*/ 	.dword	__unnamed_1
	.align		8
        /*0010*/ 	.dword	__unnamed_2
	.align		8
        /*0018*/ 	.dword	_ZN40_INTERNAL_84f22a41_4_k_cu_6b7bccb3_354644cuda3std3__45__cpo5beginE
	.align		8
        /*0020*/ 	.dword	_ZN40_INTERNAL_84f22a41_4_k_cu_6b7bccb3_354644cuda3std3__45__cpo3endE
	.align		8
        /*0028*/ 	.dword	_ZN40_INTERNAL_84f22a41_4_k_cu_6b7bccb3_354644cuda3std3__45__cpo6cbeginE
	.align		8
        /*0030*/ 	.dword	_ZN40_INTERNAL_84f22a41_4_k_cu_6b7bccb3_354644cuda3std3__45__cpo4cendE
	.align		8
        /*0038*/ 	.dword	_ZN40_INTERNAL_84f22a41_4_k_cu_6b7bccb3_354644cuda3std3__442_GLOBAL__N__84f22a41_4_k_cu_6b7bccb3_354646ignoreE
	.align		8
        /*0040*/ 	.dword	_ZN40_INTERNAL_84f22a41_4_k_cu_6b7bccb3_354644cuda3std3__419piecewise_constructE
	.align		8
        /*0048*/ 	.dword	_ZN40_INTERNAL_84f22a41_4_k_cu_6b7bccb3_354644cuda3std3__48in_placeE
	.align		8
        /*0050*/ 	.dword	_ZN40_INTERNAL_84f22a41_4_k_cu_6b7bccb3_354644cuda3std6ranges3__45__cpo4swapE
	.align		8
        /*0058*/ 	.dword	_ZN40_INTERNAL_84f22a41_4_k_cu_6b7bccb3_354644cuda3std6ranges3__45__cpo9iter_moveE
	.align		8
        /*0060*/ 	.dword	_ZN40_INTERNAL_84f22a41_4_k_cu_6b7bccb3_354644cute7productE
	.align		8
        /*0068*/ 	.dword	_ZN40_INTERNAL_84f22a41_4_k_cu_6b7bccb3_354644cute1_E
	.align		8
        /*0070*/ 	.dword	$str$25
	.align		8
        /*0078*/ 	.dword	$str$26
	.align		8
        /*0080*/ 	.dword	$str$27
	.align		8
        /*0088*/ 	.dword	$str$28


//--------------------- .text._ZN7cutlass13device_kernelINS_4gemm6kernel13GemmUniversalIN4cute5tupleIJiiiiEEENS1_10collective13CollectiveMmaINS1_35MainloopSm100TmaUmmaWarpSpecializedILi6ELi2ELi4ENS5_IJNS4_1CILi1EEENSA_ILi4EEESB_EEEEENS5_IJNSA_ILi128EEESF_NSA_ILi64EEEEEENS_10bfloat16_tENS5_IJlSB_lEEESI_SJ_NS4_8TiledMMAINS4_8MMA_AtomIJNS4_20SM100_MMA_F16BF16_SSISI_SI_fLi128ELi128ELNS4_4UMMA5MajorE0ELSO_0ELNSN_7ScaleInE0ELSP_0EEEEEENS4_6LayoutINS5_IJSB_SB_SB_EEENS5_IJNSA_ILi0EEESU_SU_EEEEENS5_IJNS4_10UnderscoreESX_SX_EEEEENS4_23SM90_TMA_LOAD_MULTICASTENS4_14ComposedLayoutINS4_7SwizzleILi3ELi4ELi3EEENS4_18smem_ptr_flag_bitsILi16EEENSS_INS5_IJNSA_ILi8EEESG_EEENS5_IJSG_SB_EEEEEEEvNS4_8identityENS4_13SM90_TMA_LOADES1A_vS1B_EENS_8epilogue10collective18CollectiveEpilogueINS1E_23Sm100TmaWarpSpecializedILi4ELi2ELi32ELb1ELb0EEEJSH_NS5_IJNSS_ISF_SB_EENSS_INSA_ILi32EEESB_EEEEESI_SJ_SI_SJ_NS1E_6fusion15FusionCallbacksIS1I_NS1N_17LinearCombinationISI_fSI_fLNS_15FloatRoundStyleE2EEESH_S1M_JEEENS4_5SM1004TMEM4LOAD26SM100_TMEM_LOAD_32dp32b32xES1C_NS11_INS12_ILi2ELi4ELi3EEES15_NSS_INS5_IJS16_S1K_EEENS5_IJS1K_SB_EEEEEEENS4_39AutoVectorizingCopyWithAssumedAlignmentILi128EEENS4_14SM90_TMA_STOREES21_S23_S23_EEEvvEEEEvNT_6ParamsE --------------------------
	.section	.text._ZN7cutlass13device_kernelINS_4gemm6kernel13GemmUniversalIN4cute5tupleIJiiiiEEENS1_10collective13CollectiveMmaINS1_35MainloopSm100TmaUmmaWarpSpecializedILi6ELi2ELi4ENS5_IJNS4_1CILi1EEENSA_ILi4EEESB_EEEEENS5_IJNSA_ILi128EEESF_NSA_ILi64EEEEEENS_10bfloat16_tENS5_IJlSB_lEEESI_SJ_NS4_8TiledMMAINS4_8MMA_AtomIJNS4_20SM100_MMA_F16BF16_SSISI_SI_fLi128ELi128ELNS4_4UMMA5MajorE0ELSO_0ELNSN_7ScaleInE0ELSP_0EEEEEENS4_6LayoutINS5_IJSB_SB_SB_EEENS5_IJNSA_ILi0EEESU_SU_EEEEENS5_IJNS4_10UnderscoreESX_SX_EEEEENS4_23SM90_TMA_LOAD_MULTICASTENS4_14ComposedLayoutINS4_7SwizzleILi3ELi4ELi3EEENS4_18smem_ptr_flag_bitsILi16EEENSS_INS5_IJNSA_ILi8EEESG_EEENS5_IJSG_SB_EEEEEEEvNS4_8identityENS4_13SM90_TMA_LOADES1A_vS1B_EENS_8epilogue10collective18CollectiveEpilogueINS1E_23Sm100TmaWarpSpecializedILi4ELi2ELi32ELb1ELb0EEEJSH_NS5_IJNSS_ISF_SB_EENSS_INSA_ILi32EEESB_EEEEESI_SJ_SI_SJ_NS1E_6fusion15FusionCallbacksIS1I_NS1N_17LinearCombinationISI_fSI_fLNS_15FloatRoundStyleE2EEESH_S1M_JEEENS4_5SM1004TMEM4LOAD26SM100_TMEM_LOAD_32dp32b32xES1C_NS11_INS12_ILi2ELi4ELi3EEES15_NSS_INS5_IJS16_S1K_EEENS5_IJS1K_SB_EEEEEEENS4_39AutoVectorizingCopyWithAssumedAlignmentILi128EEENS4_14SM90_TMA_STOREES21_S23_S23_EEEvvEEEEvNT_6ParamsE,"ax",@progbits
	.align	128
.text._ZN7cutlass13device_kernelINS_4gemm6kernel13GemmUniversalIN4cute5tupleIJiiiiEEENS1_10collective13CollectiveMmaINS1_35MainloopSm100TmaUmmaWarpSpecializedILi6ELi2ELi4ENS5_IJNS4_1CILi1EEENSA_ILi4EEESB_EEEEENS5_IJNSA_ILi128EEESF_NSA_ILi64EEEEEENS_10bfloat16_tENS5_IJlSB_lEEESI_SJ_NS4_8TiledMMAINS4_8MMA_AtomIJNS4_20SM100_MMA_F16BF16_SSISI_SI_fLi128ELi128ELNS4_4UMMA5MajorE0ELSO_0ELNSN_7ScaleInE0ELSP_0EEEEEENS4_6LayoutINS5_IJSB_SB_SB_EEENS5_IJNSA_ILi0EEESU_SU_EEEEENS5_IJNS4_10UnderscoreESX_SX_EEEEENS4_23SM90_TMA_LOAD_MULTICASTENS4_14ComposedLayoutINS4_7SwizzleILi3ELi4ELi3EEENS4_18smem_ptr_flag_bitsILi16EEENSS_INS5_IJNSA_ILi8EEESG_EEENS5_IJSG_SB_EEEEEEEvNS4_8identityENS4_13SM90_TMA_LOADES1A_vS1B_EENS_8epilogue10collective18CollectiveEpilogueINS1E_23Sm100TmaWarpSpecializedILi4ELi2ELi32ELb1ELb0EEEJSH_NS5_IJNSS_ISF_SB_EENSS_INSA_ILi32EEESB_EEEEESI_SJ_SI_SJ_NS1E_6fusion15FusionCallbacksIS1I_NS1N_17LinearCombinationISI_fSI_fLNS_15FloatRoundStyleE2EEESH_S1M_JEEENS4_5SM1004TMEM4LOAD26SM100_TMEM_LOAD_32dp32b32xES1C_NS11_INS12_ILi2ELi4ELi3EEES15_NSS_INS5_IJS16_S1K_EEENS5_IJS1K_SB_EEEEEEENS4_39AutoVectorizingCopyWithAssumedAlignmentILi128EEENS4_14SM90_TMA_STOREES21_S23_S23_EEEvvEEEEvNT_6ParamsE:
        .type           _ZN7cutlass13device_kernelINS_4gemm6kernel13GemmUniversalIN4cute5tupleIJiiiiEEENS1_10collective13CollectiveMmaINS1_35MainloopSm100TmaUmmaWarpSpecializedILi6ELi2ELi4ENS5_IJNS4_1CILi1EEENSA_ILi4EEESB_EEEEENS5_IJNSA_ILi128EEESF_NSA_ILi64EEEEEENS_10bfloat16_tENS5_IJlSB_lEEESI_SJ_NS4_8TiledMMAINS4_8MMA_AtomIJNS4_20SM100_MMA_F16BF16_SSISI_SI_fLi128ELi128ELNS4_4UMMA5MajorE0ELSO_0ELNSN_7ScaleInE0ELSP_0EEEEEENS4_6LayoutINS5_IJSB_SB_SB_EEENS5_IJNSA_ILi0EEESU_SU_EEEEENS5_IJNS4_10UnderscoreESX_SX_EEEEENS4_23SM90_TMA_LOAD_MULTICASTENS4_14ComposedLayoutINS4_7SwizzleILi3ELi4ELi3EEENS4_18smem_ptr_flag_bitsILi16EEENSS_INS5_IJNSA_ILi8EEESG_EEENS5_IJSG_SB_EEEEEEEvNS4_8identityENS4_13SM90_TMA_LOADES1A_vS1B_EENS_8epilogue10collective18CollectiveEpilogueINS1E_23Sm100TmaWarpSpecializedILi4ELi2ELi32ELb1ELb0EEEJSH_NS5_IJNSS_ISF_SB_EENSS_INSA_ILi32EEESB_EEEEESI_SJ_SI_SJ_NS1E_6fusion15FusionCallbacksIS1I_NS1N_17LinearCombinationISI_fSI_fLNS_15FloatRoundStyleE2EEESH_S1M_JEEENS4_5SM1004TMEM4LOAD26SM100_TMEM_LOAD_32dp32b32xES1C_NS11_INS12_ILi2ELi4ELi3EEES15_NSS_INS5_IJS16_S1K_EEENS5_IJS1K_SB_EEEEEEENS4_39AutoVectorizingCopyWithAssumedAlignmentILi128EEENS4_14SM90_TMA_STOREES21_S23_S23_EEEvvEEEEvNT_6ParamsE,@function
        .size           _ZN7cutlass13device_kernelINS_4gemm6kernel13GemmUniversalIN4cute5tupleIJiiiiEEENS1_10collective13CollectiveMmaINS1_35MainloopSm100TmaUmmaWarpSpecializedILi6ELi2ELi4ENS5_IJNS4_1CILi1EEENSA_ILi4EEESB_EEEEENS5_IJNSA_ILi128EEESF_NSA_ILi64EEEEEENS_10bfloat16_tENS5_IJlSB_lEEESI_SJ_NS4_8TiledMMAINS4_8MMA_AtomIJNS4_20SM100_MMA_F16BF16_SSISI_SI_fLi128ELi128ELNS4_4UMMA5MajorE0ELSO_0ELNSN_7ScaleInE0ELSP_0EEEEEENS4_6LayoutINS5_IJSB_SB_SB_EEENS5_IJNSA_ILi0EEESU_SU_EEEEENS5_IJNS4_10UnderscoreESX_SX_EEEEENS4_23SM90_TMA_LOAD_MULTICASTENS4_14ComposedLayoutINS4_7SwizzleILi3ELi4ELi3EEENS4_18smem_ptr_flag_bitsILi16EEENSS_INS5_IJNSA_ILi8EEESG_EEENS5_IJSG_SB_EEEEEEEvNS4_8identityENS4_13SM90_TMA_LOADES1A_vS1B_EENS_8epilogue10collective18CollectiveEpilogueINS1E_23Sm100TmaWarpSpecializedILi4ELi2ELi32ELb1ELb0EEEJSH_NS5_IJNSS_ISF_SB_EENSS_INSA_ILi32EEESB_EEEEESI_SJ_SI_SJ_NS1E_6fusion15FusionCallbacksIS1I_NS1N_17LinearCombinationISI_fSI_fLNS_15FloatRoundStyleE2EEESH_S1M_JEEENS4_5SM1004TMEM4LOAD26SM100_TMEM_LOAD_32dp32b32xES1C_NS11_INS12_ILi2ELi4ELi3EEES15_NSS_INS5_IJS16_S1K_EEENS5_IJS1K_SB_EEEEEEENS4_39AutoVectorizingCopyWithAssumedAlignmentILi128EEENS4_14SM90_TMA_STOREES21_S23_S23_EEEvvEEEEvNT_6ParamsE,(.L_x_189 - _ZN7cutlass13device_kernelINS_4gemm6kernel13GemmUniversalIN4cute5tupleIJiiiiEEENS1_10collective13CollectiveMmaINS1_35MainloopSm100TmaUmmaWarpSpecializedILi6ELi2ELi4ENS5_IJNS4_1CILi1EEENSA_ILi4EEESB_EEEEENS5_IJNSA_ILi128EEESF_NSA_ILi64EEEEEENS_10bfloat16_tENS5_IJlSB_lEEESI_SJ_NS4_8TiledMMAINS4_8MMA_AtomIJNS4_20SM100_MMA_F16BF16_SSISI_SI_fLi128ELi128ELNS4_4UMMA5MajorE0ELSO_0ELNSN_7ScaleInE0ELSP_0EEEEEENS4_6LayoutINS5_IJSB_SB_SB_EEENS5_IJNSA_ILi0EEESU_SU_EEEEENS5_IJNS4_10UnderscoreESX_SX_EEEEENS4_23SM90_TMA_LOAD_MULTICASTENS4_14ComposedLayoutINS4_7SwizzleILi3ELi4ELi3EEENS4_18smem_ptr_flag_bitsILi16EEENSS_INS5_IJNSA_ILi8EEESG_EEENS5_IJSG_SB_EEEEEEEvNS4_8identityENS4_13SM90_TMA_LOADES1A_vS1B_EENS_8epilogue10collective18CollectiveEpilogueINS1E_23Sm100TmaWarpSpecializedILi4ELi2ELi32ELb1ELb0EEEJSH_NS5_IJNSS_ISF_SB_EENSS_INSA_ILi32EEESB_EEEEESI_SJ_SI_SJ_NS1E_6fusion15FusionCallbacksIS1I_NS1N_17LinearCombinationISI_fSI_fLNS_15FloatRoundStyleE2EEESH_S1M_JEEENS4_5SM1004TMEM4LOAD26SM100_TMEM_LOAD_32dp32b32xES1C_NS11_INS12_ILi2ELi4ELi3EEES15_NSS_INS5_IJS16_S1K_EEENS5_IJS1K_SB_EEEEEEENS4_39AutoVectorizingCopyWithAssumedAlignmentILi128EEENS4_14SM90_TMA_STOREES21_S23_S23_EEEvvEEEEvNT_6ParamsE)
        .other          _ZN7cutlass13device_kernelINS_4gemm6kernel13GemmUniversalIN4cute5tupleIJiiiiEEENS1_10collective13CollectiveMmaINS1_35MainloopSm100TmaUmmaWarpSpecializedILi6ELi2ELi4ENS5_IJNS4_1CILi1EEENSA_ILi4EEESB_EEEEENS5_IJNSA_ILi128EEESF_NSA_ILi64EEEEEENS_10bfloat16_tENS5_IJlSB_lEEESI_SJ_NS4_8TiledMMAINS4_8MMA_AtomIJNS4_20SM100_MMA_F16BF16_SSISI_SI_fLi128ELi128ELNS4_4UMMA5MajorE0ELSO_0ELNSN_7ScaleInE0ELSP_0EEEEEENS4_6LayoutINS5_IJSB_SB_SB_EEENS5_IJNSA_ILi0EEESU_SU_EEEEENS5_IJNS4_10UnderscoreESX_SX_EEEEENS4_23SM90_TMA_LOAD_MULTICASTENS4_14ComposedLayoutINS4_7SwizzleILi3ELi4ELi3EEENS4_18smem_ptr_flag_bitsILi16EEENSS_INS5_IJNSA_ILi8EEESG_EEENS5_IJSG_SB_EEEEEEEvNS4_8identityENS4_13SM90_TMA_LOADES1A_vS1B_EENS_8epilogue10collective18CollectiveEpilogueINS1E_23Sm100TmaWarpSpecializedILi4ELi2ELi32ELb1ELb0EEEJSH_NS5_IJNSS_ISF_SB_EENSS_INSA_ILi32EEESB_EEEEESI_SJ_SI_SJ_NS1E_6fusion15FusionCallbacksIS1I_NS1N_17LinearCombinationISI_fSI_fLNS_15FloatRoundStyleE2EEESH_S1M_JEEENS4_5SM1004TMEM4LOAD26SM100_TMEM_LOAD_32dp32b32xES1C_NS11_INS12_ILi2ELi4ELi3EEES15_NSS_INS5_IJS16_S1K_EEENS5_IJS1K_SB_EEEEEEENS4_39AutoVectorizingCopyWithAssumedAlignmentILi128EEENS4_14SM90_TMA_STOREES21_S23_S23_EEEvvEEEEvNT_6ParamsE,@"STO_CUDA_ENTRY STV_DEFAULT"
_ZN7cutlass13device_kernelINS_4gemm6kernel13GemmUniversalIN4cute5tupleIJiiiiEEENS1_10collective13CollectiveMmaINS1_35MainloopSm100TmaUmmaWarpSpecializedILi6ELi2ELi4ENS5_IJNS4_1CILi1EEENSA_ILi4EEESB_EEEEENS5_IJNSA_ILi128EEESF_NSA_ILi64EEEEEENS_10bfloat16_tENS5_IJlSB_lEEESI_SJ_NS4_8TiledMMAINS4_8MMA_AtomIJNS4_20SM100_MMA_F16BF16_SSISI_SI_fLi128ELi128ELNS4_4UMMA5MajorE0ELSO_0ELNSN_7ScaleInE0ELSP_0EEEEEENS4_6LayoutINS5_IJSB_SB_SB_EEENS5_IJNSA_ILi0EEESU_SU_EEEEENS5_IJNS4_10UnderscoreESX_SX_EEEEENS4_23SM90_TMA_LOAD_MULTICASTENS4_14ComposedLayoutINS4_7SwizzleILi3ELi4ELi3EEENS4_18smem_ptr_flag_bitsILi16EEENSS_INS5_IJNSA_ILi8EEESG_EEENS5_IJSG_SB_EEEEEEEvNS4_8identityENS4_13SM90_TMA_LOADES1A_vS1B_EENS_8epilogue10collective18CollectiveEpilogueINS1E_23Sm100TmaWarpSpecializedILi4ELi2ELi32ELb1ELb0EEEJSH_NS5_IJNSS_ISF_SB_EENSS_INSA_ILi32EEESB_EEEEESI_SJ_SI_SJ_NS1E_6fusion15FusionCallbacksIS1I_NS1N_17LinearCombinationISI_fSI_fLNS_15FloatRoundStyleE2EEESH_S1M_JEEENS4_5SM1004TMEM4LOAD26SM100_TMEM_LOAD_32dp32b32xES1C_NS11_INS12_ILi2ELi4ELi3EEES15_NSS_INS5_IJS16_S1K_EEENS5_IJS1K_SB_EEEEEEENS4_39AutoVectorizingCopyWithAssumedAlignmentILi128EEENS4_14SM90_TMA_STOREES21_S23_S23_EEEvvEEEEvNT_6ParamsE:
[----:B------:R-:W1:Y:S01]  /*0000*/  LDC R1, c[0x0][0x37c] ;  /* 0x0000df00ff017b82 */ /* 0x000e620000000800 */
[----:B------:R-:W2:Y:S01]  /*0010*/  S2R R94, SR_TID.X ;  /* 0x00000000005e7919 */ /* 0x000ea20000002100 */
[----:B------:R-:W3:Y:S01]  /*0020*/  LDCU.64 UR8, c[0x0][0x890] ;  /* 0x00011200ff0877ac */ /* 0x000ee20008000a00 */
[----:B------:R-:W-:Y:S02]  /*0030*/  PRMT R80, RZ, 0x7610, R80 ;  /* 0x00007610ff507816 */ /* 0x000fe40000000050 */
[----:B------:R-:W-:Y:S01]  /*0040*/  ELECT P3, URZ, PT ;  /* 0x0000000000ff782f */ /* 0x000fe20003860000 */
[----:B---3--:R-:W-:-:S04]  /*0050*/  UISETP.NE.U32.AND UP0, UPT, UR8, URZ, UPT ;  /* 0x000000ff0800728c */ /* 0x008fc8000bf05070 */
[----:B------:R-:W-:Y:S01]  /*0060*/  UISETP.NE.AND.EX UP0, UPT, UR9, URZ, UPT, UP0 ;  /* 0x000000ff0900728c */ /* 0x000fe2000bf05300 */
[----:B--2---:R-:W-:-:S05]  /*0070*/  SHF.R.U32.HI R81, RZ, 0x5, R94 ;  /* 0x00000005ff517819 */ /* 0x004fca000001165e */
[----:B------:R-:W2:Y:S02]  /*0080*/  SHFL.IDX PT, R0, R81, RZ, 0x1f ;  /* 0x00001fff51007589 */ /* 0x000ea400000e0000 */
[----:B--2---:R-:W-:Y:S01]  /*0090*/  R2UR UR17, R0 ;  /* 0x00000000001172ca */ /* 0x004fe200000e0000 */
[----:B-1----:R-:W-:-:S14]  /*00a0*/  BRA.U UP0, `(.L_x_0) ;  /* 0x0000000100307547 */ /* 0x002fdc000b800000 */
[----:B------:R-:W1:Y:S02]  /*00b0*/  LDCU.64 UR4, c[0x0][0x888] ;  /* 0x00011100ff0477ac */ /* 0x000e640008000a00 */
[----:B-1----:R-:W-:-:S04]  /*00c0*/  UISETP.NE.U32.AND UP0, UPT, UR4, URZ, UPT ;  /* 0x000000ff0400728c */ /* 0x002fc8000bf05070 */
[----:B------:R-:W-:-:S09]  /*00d0*/  UISETP.NE.AND.EX UP0, UPT, UR5, URZ, UPT, UP0 ;  /* 0x000000ff0500728c */ /* 0x000fd2000bf05300 */
[----:B------:R-:W-:Y:S05]  /*00e0*/  BRA.U !UP0, `(.L_x_1) ;  /* 0x0000000108147547 */ /* 0x000fea000b800000 */
[----:B------:R-:W1:Y:S01]  /*00f0*/  LDC.64 R2, c[0x0][0x888] ;  /* 0x00022200ff027b82 */ /* 0x000e620000000a00 */
[----:B------:R-:W1:Y:S02]  /*0100*/  LDCU.64 UR4, c[0x0][0x358] ;  /* 0x00006b00ff0477ac */ /* 0x000e640008000a00 */
[----:B-1----:R1:W5:Y:S01]  /*0110*/  LDG.E R41, desc[UR4][R2.64] ;  /* 0x0000000402297981 */ /* 0x002362000c1e1900 */
[----:B------:R-:W-:Y:S01]  /*0120*/  HFMA2 R80, -RZ, RZ, 0, 5.9604644775390625e-08 ;  /* 0x00000001ff507431 */ /* 0x000fe200000001ff */
[----:B------:R-:W-:Y:S05]  /*0130*/  BRA `(.L_x_0) ;  /* 0x00000000000c7947 */ /* 0x000fea0003800000 */
.L_x_1:
[----:B------:R-:W1:Y:S01]  /*0140*/  LDCU UR4, c[0x0][0x880] ;  /* 0x00011000ff0477ac */ /* 0x000e620008000800 */
[----:B------:R-:W-:Y:S01]  /*0150*/  HFMA2 R80, -RZ, RZ, 0, 5.9604644775390625e-08 ;  /* 0x00000001ff507431 */ /* 0x000fe200000001ff */
[----:B-1----:R-:W-:-:S07]  /*0160*/  MOV R41, UR4 ;  /* 0x0000000400297c02 */ /* 0x002fce0008000f00 */
.L_x_0:
[----:B------:R-:W2:Y:S02]  /*0170*/  LDCU.64 UR4, c[0x0][0x8b0] ;  /* 0x00011600ff0477ac */ /* 0x000ea40008000a00 */
[----:B--2---:R-:W-:-:S04]  /*0180*/  UISETP.NE.U32.AND UP0, UPT, UR4, URZ, UPT ;  /* 0x000000ff0400728c */ /* 0x004fc8000bf05070 */
[----:B------:R-:W-:-:S09]  /*0190*/  UISETP.NE.AND.EX UP0, UPT, UR5, URZ, UPT, UP0 ;  /* 0x000000ff0500728c */ /* 0x000fd2000bf05300 */
[----:B------:R-:W-:Y:S05]  /*01a0*/  BRA.U UP0, `(.L_x_2) ;  /* 0x0000000100287547 */ /* 0x000fea000b800000 */
[----:B------:R-:W2:Y:S02]  /*01b0*/  LDCU.64 UR4, c[0x0][0x8a8] ;  /* 0x00011500ff0477ac */ /* 0x000ea40008000a00 */
[----:B--2---:R-:W-:-:S04]  /*01c0*/  UISETP.NE.U32.AND UP0, UPT, UR4, URZ, UPT ;  /* 0x000000ff0400728c */ /* 0x004fc8000bf05070 */
[----:B------:R-:W-:-:S09]  /*01d0*/  UISETP.NE.AND.EX UP0, UPT, UR5, URZ, UPT, UP0 ;  /* 0x000000ff0500728c */ /* 0x000fd2000bf05300 */
[----:B------:R-:W-:Y:S05]  /*01e0*/  BRA.U !UP0, `(.L_x_3) ;  /* 0x0000000108107547 */ /* 0x000fea000b800000 */
[----:B------:R-:W2:Y:S01]  /*01f0*/  LDC.64 R38, c[0x0][0x8a8] ;  /* 0x00022a00ff267b82 */ /* 0x000ea20000000a00 */
[----:B------:R-:W2:Y:S02]  /*0200*/  LDCU.64 UR4, c[0x0][0x358] ;  /* 0x00006b00ff0477ac */ /* 0x000ea40008000a00 */
[----:B--2---:R2:W5:Y:S01]  /*0210*/  LDG.E R38, desc[UR4][R38.64] ;  /* 0x0000000426267981 */ /* 0x004562000c1e1900 */
[----:B------:R-:W-:Y:S05]  /*0220*/  BRA `(.L_x_2) ;  /* 0x0000000000087947 */ /* 0x000fea0003800000 */
.L_x_3:
[----:B------:R-:W2:Y:S02]  /*0230*/  LDCU UR4, c[0x0][0x8a0] ;  /* 0x00011400ff0477ac */ /* 0x000ea40008000800 */
[----:B--2---:R-:W-:Y:S02]  /*0240*/  MOV R38, UR4 ;  /* 0x0000000400267c02 */ /* 0x004fe40008000f00 */
.L_x_2:
[----:B------:R-:W-:Y:S01]  /*0250*/  IMAD.U32 R0, RZ, RZ, UR17 ;  /* 0x00000011ff007e24 */ /* 0x000fe2000f8e00ff */
[----:B------:R-:W-:Y:S04]  /*0260*/  BSSY.RECONVERGENT B0, `(.L_x_4) ;  /* 0x000000c000007945 */ /* 0x000fe80003800200 */
[C---:B------:R-:W-:Y:S02]  /*0270*/  ISETP.NE.OR P1, PT, R0.reuse, 0x1, !P3 ;  /* 0x000000010000780c */ /* 0x040fe40005f25670 */
[----:B------:R-:W-:-:S11]  /*0280*/  ISETP.NE.OR P0, PT, R0, 0x3, !P3 ;  /* 0x000000030000780c */ /* 0x000fd60005f05670 */
[----:B------:R-:W-:Y:S05]  /*0290*/  @P1 BRA `(.L_x_5) ;  /* 0x0000000000201947 */ /* 0x000fea0003800000 */
[----:B------:R-:W3:Y:S02]  /*02a0*/  LDCU.64 UR4, c[0x0][0x348] ;  /* 0x00006900ff0477ac */ /* 0x000ee40008000a00 */
[----:B---3--:R-:W-:Y:S02]  /*02b0*/  UIADD3 UR6, UP1, UPT, UR4, 0x80, URZ ;  /* 0x0000008004067890 */ /* 0x008fe4000ff3e0ff */
[----:B------:R-:W-:Y:S02]  /*02c0*/  UIADD3 UR4, UP0, UPT, UR4, 0x180, URZ ;  /* 0x0000018004047890 */ /* 0x000fe4000ff1e0ff */
[----:B------:R-:W-:Y:S02]  /*02d0*/  UIADD3.X UR7, UPT, UPT, URZ, UR5, URZ, UP1, !UPT ;  /* 0x00000005ff077290 */ /* 0x000fe40008ffe4ff */
[----:B------:R-:W-:-:S07]  /*02e0*/  UIADD3.X UR5, UPT, UPT, URZ, UR5, URZ, UP0, !UPT ;  /* 0x00000005ff057290 */ /* 0x000fce00087fe4ff */
[----:B------:R3:W-:Y:S02]  /*02f0*/  UTMACCTL.PF [UR6] ;  /* 0x00000000060079b9 */ /* 0x0007e40008040000 */
[----:B------:R3:W-:Y:S02]  /*0300*/  UTMACCTL.PF [UR4] ;  /* 0x00000000040079b9 */ /* 0x0007e40008040000 */
[----:B---3--:R-:W-:Y:S01]  /*0310*/  NOP ;  /* 0x0000000000007918 */ /* 0x008fe20000000000 */
.L_x_5:
[----:B------:R-:W-:Y:S05]  /*0320*/  BSYNC.RECONVERGENT B0 ;  /* 0x0000000000007941 */ /* 0x000fea0003800200 */
.L_x_4:
[----:B------:R-:W-:Y:S04]  /*0330*/  BSSY.RECONVERGENT B0, `(.L_x_6) ;  /* 0x000000a000007945 */ /* 0x000fe80003800200 */
        /* <DEDUP_REMOVED lines=9> */
.L_x_7:
[----:B------:R-:W-:Y:S05]  /*03d0*/  BSYNC.RECONVERGENT B0 ;  /* 0x0000000000007941 */ /* 0x000fea0003800200 */
.L_x_6:
[----:B------:R-:W3:Y:S01]  /*03e0*/  LDCU.64 UR4, c[0x0][0x888] ;  /* 0x00011100ff0477ac */ /* 0x000ee20008000a00 */
[----:B------:R-:W-:Y:S02]  /*03f0*/  UISETP.EQ.U32.AND UP1, UPT, UR8, URZ, UPT ;  /* 0x000000ff0800728c */ /* 0x000fe4000bf22070 */
[----:B------:R-:W-:Y:S02]  /*0400*/  UPLOP3.LUT UP3, UPT, UPT, UPT, UPT, 0x80, 0x8 ;  /* 0x000000000008789c */ /* 0x000fe40003f6f070 */
[----:B---3--:R-:W-:-:S04]  /*0410*/  UISETP.NE.U32.AND UP0, UPT, UR4, URZ, UPT ;  /* 0x000000ff0400728c */ /* 0x008fc8000bf05070 */
[----:B------:R-:W-:-:S04]  /*0420*/  UISETP.NE.AND.EX UP0, UPT, UR5, URZ, UPT, UP0 ;  /* 0x000000ff0500728c */ /* 0x000fc8000bf05300 */
[----:B------:R-:W-:-:S04]  /*0430*/  UISETP.EQ.OR.EX UP2, UPT, UR9, URZ, !UP0, UP1 ;  /* 0x000000ff0900728c */ /* 0x000fc8000c742710 */
[----:B------:R-:W-:-:S06]  /*0440*/  UP2UR UR4, UPR, URZ, 0x4 ;  /* 0x00000004ff047883 */ /* 0x000fcc0008000000 */
[----:B------:R-:W-:Y:S01]  /*0450*/  MOV R83, UR4 ;  /* 0x0000000400537c02 */ /* 0x000fe20008000f00 */
[----:B------:R-:W-:Y:S06]  /*0460*/  BRA.U !UP2, `(.L_x_8) ;  /* 0x000000010a207547 */ /* 0x000fec000b800000 */
[----:B------:R-:W-:Y:S01]  /*0470*/  UISETP.NE.U32.AND UP1, UPT, UR8, URZ, UPT ;  /* 0x000000ff0800728c */ /* 0x000fe2000bf25070 */
[----:B-----5:R-:W-:Y:S01]  /*0480*/  FSETP.NEU.AND P0, PT, R41, RZ, PT ;  /* 0x000000ff2900720b */ /* 0x020fe20003f0d000 */
[----:B------:R-:W-:Y:S02]  /*0490*/  USEL UR4, URZ, 0xffffffff, UP0 ;  /* 0xffffffffff047887 */ /* 0x000fe40008000000 */
[----:B------:R-:W-:-:S10]  /*04a0*/  UISETP.NE.AND.EX UP1, UPT, UR9, URZ, UPT, UP1 ;  /* 0x000000ff0900728c */ /* 0x000fd4000bf25310 */
[----:B------:R-:W-:Y:S01]  /*04b0*/  VOTEU.ANY UP0, P0 ;  /* 0x0000000000ff7886 */ /* 0x000fe20000000100 */
[----:B------:R-:W-:-:S04]  /*04c0*/  @!UP1 USEL UR4, URZ, 0xffffffff, UP0 ;  /* 0xffffffffff049887 */ /* 0x000fc80008000000 */
[----:B------:R-:W-:-:S04]  /*04d0*/  ULOP3.LUT UR4, UR4, 0x1, URZ, 0xc0, !UPT ;  /* 0x0000000104047892 */ /* 0x000fc8000f8ec0ff */
[----:B------:R-:W-:-:S11]  /*04e0*/  UISETP.NE.U32.AND UP3, UPT, UR4, 0x1, UPT ;  /* 0x000000010400788c */ /* 0x000fd6000bf65070 */
.L_x_8:
[----:B-1----:R-:W1:Y:S01]  /*04f0*/  SHFL.IDX PT, R2, R81, RZ, 0x1f ;  /* 0x00001fff51027589 */ /* 0x002e6200000e0000 */
[----:B------:R-:W-:-:S04]  /*0500*/  UISETP.NE.AND UP0, UPT, UR17, 0x2, UPT ;  /* 0x000000021100788c */ /* 0x000fc8000bf05270 */
[----:B------:R-:W-:Y:S01]  /*0510*/  USEL UR43, URZ, 0x1, UP0 ;  /* 0x00000001ff2b7887 */ /* 0x000fe20008000000 */
[----:B-1----:R-:W-:-:S13]  /*0520*/  ISETP.NE.AND P0, PT, R2, RZ, PT ;  /* 0x000000ff0200720c */ /* 0x002fda0003f05270 */
[----:B------:R-:W-:Y:S05]  /*0530*/  @P0 BRA `(.L_x_9) ;  /* 0x0000000000680947 */ /* 0x000fea0003800000 */
[----:B------:R-:W1:Y:S01]  /*0540*/  S2UR UR4, SR_CgaCtaId ;  /* 0x00000000000479c3 */ /* 0x000e620000008800 */
[----:B------:R-:W-:Y:S01]  /*0550*/  UMOV UR5, 0x400 ;  /* 0x0000040000057882 */ /* 0x000fe20000000000 */
[----:B------:R-:W-:Y:S01]  /*0560*/  UMOV UR8, 0x1 ;  /* 0x0000000100087882 */ /* 0x000fe20000000000 */
[----:B------:R-:W-:Y:S01]  /*0570*/  UMOV UR6, 0x4 ;  /* 0x0000000400067882 */ /* 0x000fe20000000000 */
[----:B------:R-:W-:-:S04]  /*0580*/  UIADD3 UR8, UPT, UPT, -UR8, 0x100000, URZ ;  /* 0x0010000008087890 */ /* 0x000fc8000fffe1ff */
[----:B------:R-:W-:Y:S02]  /*0590*/  USHF.L.U32 UR9, UR8, 0xb, URZ ;  /* 0x0000000b08097899 */ /* 0x000fe400080006ff */
[----:B------:R-:W-:Y:S02]  /*05a0*/  USHF.L.U32 UR8, UR8, 0x1, URZ ;  /* 0x0000000108087899 */ /* 0x000fe400080006ff */
[----:B------:R-:W-:-:S04]  /*05b0*/  UIADD3 UR6, UPT, UPT, -UR6, 0x100000, URZ ;  /* 0x0010000006067890 */ /* 0x000fc8000fffe1ff */
[----:B------:R-:W-:Y:S02]  /*05c0*/  USHF.L.U32 UR7, UR6, 0xb, URZ ;  /* 0x0000000b06077899 */ /* 0x000fe400080006ff */
[----:B------:R-:W-:Y:S01]  /*05d0*/  USHF.L.U32 UR6, UR6, 0x1, URZ ;  /* 0x0000000106067899 */ /* 0x000fe200080006ff */
[----:B------:R-:W-:Y:S01]  /*05e0*/  ELECT P0, URZ, PT ;  /* 0x0000000000ff782f */ /* 0x000fe20003800000 */
[----:B-1----:R-:W-:Y:S01]  /*05f0*/  ULEA UR4, UR4, UR5, 0x18 ;  /* 0x0000000504047291 */ /* 0x002fe2000f8ec0ff */
[----:B------:R-:W1:Y:S11]  /*0600*/  FENCE.VIEW.ASYNC.S ;  /* 0x00000000000073c6 */ /* 0x000e760000000000 */
[----:B-1----:R1:W3:Y:S01]  /*0610*/  SYNCS.EXCH.64 URZ, [UR4], UR8 ;  /* 0x0000000804ff75b2 */ /* 0x0022e20008000100 */
[----:B------:R1:W4:Y:S01]  /*0620*/  SYNCS.EXCH.64 URZ, [UR4+0x30], UR6 ;  /* 0x0000300604ff75b2 */ /* 0x0003220008000100 */
[----:B------:R1:W1:Y:S01]  /*0630*/  SYNCS.EXCH.64 URZ, [UR4+0x8], UR8 ;  /* 0x0000080804ff75b2 */ /* 0x0002620008000100 */
        /* <DEDUP_REMOVED lines=9> */
[----:B------:R-:W-:Y:S01]  /*06d0*/  NOP ;  /* 0x0000000000007918 */ /* 0x000fe20000000000 */
.L_x_9:
[----:B------:R-:W2:Y:S01]  /*06e0*/  SHFL.IDX PT, R2, R81, RZ, 0x1f ;  /* 0x00001fff51027589 */ /* 0x000ea200000e0000 */
[----:B------:R-:W-:Y:S01]  /*06f0*/  NOP ;  /* 0x0000000000007918 */ /* 0x000fe20000000000 */
[----:B--2---:R-:W-:-:S13]  /*0700*/  ISETP.NE.AND P0, PT, R2, 0x1, PT ;  /* 0x000000010200780c */ /* 0x004fda0003f05270 */
[----:B------:R-:W-:Y:S05]  /*0710*/  @P0 BRA `(.L_x_10) ;  /* 0x0000000000580947 */ /* 0x000fea0003800000 */
[----:B-1----:R-:W1:Y:S01]  /*0720*/  S2UR UR4, SR_CgaCtaId ;  /* 0x00000000000479c3 */ /* 0x002e620000008800 */
        /* <DEDUP_REMOVED lines=12> */
[----:B-1----:R2:W1:Y:S01]  /*07f0*/  SYNCS.EXCH.64 URZ, [UR4+0x60], UR8 ;  /* 0x0000600804ff75b2 */ /* 0x0024620008000100 */
[----:B------:R2:W1:Y:S01]  /*0800*/  SYNCS.EXCH.64 URZ, [UR4+0x80], UR6 ;  /* 0x0000800604ff75b2 */ /* 0x0004620008000100 */
[----:B------:R2:W1:Y:S01]  /*0810*/  SYNCS.EXCH.64 URZ, [UR4+0x68], UR8 ;  /* 0x0000680804ff75b2 */ /* 0x0004620008000100 */
[----:B------:R2:W1:Y:S01]  /*0820*/  SYNCS.EXCH.64 URZ, [UR4+0x88], UR6 ;  /* 0x0000880604ff75b2 */ /* 0x0004620008000100 */
[----:B------:R2:W1:Y:S01]  /*0830*/  SYNCS.EXCH.64 URZ, [UR4+0x70], UR8 ;  /* 0x0000700804ff75b2 */ /* 0x0004620008000100 */
[----:B------:R2:W1:Y:S01]  /*0840*/  SYNCS.EXCH.64 URZ, [UR4+0x90], UR6 ;  /* 0x0000900604ff75b2 */ /* 0x0004620008000100 */
[----:B------:R2:W1:Y:S01]  /*0850*/  SYNCS.EXCH.64 URZ, [UR4+0x78], UR8 ;  /* 0x0000780804ff75b2 */ /* 0x0004620008000100 */
[----:B------:R2:W1:Y:S02]  /*0860*/  SYNCS.EXCH.64 URZ, [UR4+0x98], UR6 ;  /* 0x0000980604ff75b2 */ /* 0x0004640008000100 */
[----:B--2---:R-:W-:Y:S01]  /*0870*/  NOP ;  /* 0x0000000000007918 */ /* 0x004fe20000000000 */
.L_x_10:
[----:B------:R-:W2:Y:S01]  /*0880*/  SHFL.IDX PT, R2, R81, RZ, 0x1f ;  /* 0x00001fff51027589 */ /* 0x000ea200000e0000 */
[----:B------:R-:W-:Y:S01]  /*0890*/  NOP ;  /* 0x0000000000007918 */ /* 0x000fe20000000000 */
[----:B--2---:R-:W-:-:S13]  /*08a0*/  ISETP.NE.AND P0, PT, R2, 0x3, PT ;  /* 0x000000030200780c */ /* 0x004fda0003f05270 */
[----:B------:R-:W-:Y:S05]  /*08b0*/  @P0 BRA `(.L_x_11) ;  /* 0x0000000000300947 */ /* 0x000fea0003800000 */
[----:B-1----:R-:W1:Y:S01]  /*08c0*/  S2UR UR4, SR_CgaCtaId ;  /* 0x00000000000479c3 */ /* 0x002e620000008800 */
[----:B------:R-:W-:Y:S01]  /*08d0*/  UMOV UR6, 0x400 ;  /* 0x0000040000067882 */ /* 0x000fe20000000000 */
[----:B------:R-:W-:Y:S01]  /*08e0*/  UMOV UR5, 0x20 ;  /* 0x0000002000057882 */ /* 0x000fe20000000000 */
[----:B------:R-:W-:Y:S01]  /*08f0*/  ELECT P0, URZ, PT ;  /* 0x0000000000ff782f */ /* 0x000fe20003800000 */
[----:B-1----:R-:W-:Y:S02]  /*0900*/  ULEA UR6, UR4, UR6, 0x18 ;  /* 0x0000000604067291 */ /* 0x002fe4000f8ec0ff */
[----:B------:R-:W-:-:S04]  /*0910*/  UIADD3 UR4, UPT, UPT, -UR5, 0x100000, URZ ;  /* 0x0010000005047890 */ /* 0x000fc8000fffe1ff */
[----:B------:R-:W-:Y:S02]  /*0920*/  USHF.L.U32 UR5, UR4, 0xb, URZ ;  /* 0x0000000b04057899 */ /* 0x000fe400080006ff */
[----:B------:R-:W-:Y:S01]  /*0930*/  USHF.L.U32 UR4, UR4, 0x1, URZ ;  /* 0x0000000104047899 */ /* 0x000fe200080006ff */
[----:B------:R-:W1:Y:S11]  /*0940*/  FENCE.VIEW.ASYNC.S ;  /* 0x00000000000073c6 */ /* 0x000e760000000000 */
[----:B-1----:R2:W1:Y:S01]  /*0950*/  SYNCS.EXCH.64 URZ, [UR6+0xa0], UR4 ;  /* 0x0000a00406ff75b2 */ /* 0x0024620008000100 */
[----:B------:R2:W1:Y:S02]  /*0960*/  SYNCS.EXCH.64 URZ, [UR6+0xa8], UR4 ;  /* 0x0000a80406ff75b2 */ /* 0x0004640008000100 */
[----:B--2---:R-:W-:Y:S01]  /*0970*/  NOP ;  /* 0x0000000000007918 */ /* 0x004fe20000000000 */
.L_x_11:
[----:B------:R-:W2:Y:S01]  /*0980*/  SHFL.IDX PT, R2, R81, RZ, 0x1f ;  /* 0x00001fff51027589 */ /* 0x000ea200000e0000 */
[----:B------:R-:W-:Y:S01]  /*0990*/  NOP ;  /* 0x0000000000007918 */ /* 0x000fe20000000000 */
[----:B--2---:R-:W-:-:S13]  /*09a0*/  ISETP.NE.AND P0, PT, R2, 0x4, PT ;  /* 0x000000040200780c */ /* 0x004fda0003f05270 */
[----:B------:R-:W-:Y:S05]  /*09b0*/  @P0 BRA `(.L_x_12) ;  /* 0x00000000004c0947 */ /* 0x000fea0003800000 */
[----:B-1----:R-:W1:Y:S01]  /*09c0*/  S2UR UR6, SR_CgaCtaId ;  /* 0x00000000000679c3 */ /* 0x002e620000008800 */
[----:B------:R-:W-:Y:S01]  /*09d0*/  UMOV UR4, 0x3a0 ;  /* 0x000003a000047882 */ /* 0x000fe20000000000 */
[----:B------:R-:W-:Y:S01]  /*09e0*/  UMOV UR5, 0x400 ;  /* 0x0000040000057882 */ /* 0x000fe20000000000 */
[----:B------:R-:W-:Y:S01]  /*09f0*/  USEL UR4, UR4, 0x320, UP3 ;  /* 0x0000032004047887 */ /* 0x000fe20009800000 */
[----:B------:R-:W-:Y:S01]  /*0a00*/  UMOV UR8, 0x1 ;  /* 0x0000000100087882 */ /* 0x000fe20000000000 */
[----:B------:R-:W-:Y:S01]  /*0a10*/  ELECT P0, URZ, PT ;  /* 0x0000000000ff782f */ /* 0x000fe20003800000 */
[----:B------:R-:W-:-:S04]  /*0a20*/  UIADD3 UR8, UPT, UPT, -UR8, 0x100000, URZ ;  /* 0x0010000008087890 */ /* 0x000fc8000fffe1ff */
[----:B------:R-:W-:Y:S02]  /*0a30*/  USHF.L.U32 UR9, UR8, 0xb, URZ ;  /* 0x0000000b08097899 */ /* 0x000fe400080006ff */
[----:B------:R-:W-:Y:S02]  /*0a40*/  USHF.L.U32 UR8, UR8, 0x1, URZ ;  /* 0x0000000108087899 */ /* 0x000fe400080006ff */
[----:B-1----:R-:W-:Y:S02]  /*0a50*/  ULEA UR6, UR6, UR5, 0x18 ;  /* 0x0000000506067291 */ /* 0x002fe4000f8ec0ff */
[----:B------:R-:W-:-:S04]  /*0a60*/  UIADD3 UR4, UPT, UPT, -UR4, 0x100000, URZ ;  /* 0x0010000004047890 */ /* 0x000fc8000fffe1ff */
[----:B------:R-:W-:Y:S02]  /*0a70*/  USHF.L.U32 UR5, UR4, 0xb, URZ ;  /* 0x0000000b04057899 */ /* 0x000fe400080006ff */
[----:B------:R-:W-:Y:S01]  /*0a80*/  USHF.L.U32 UR4, UR4, 0x1, URZ ;  /* 0x0000000104047899 */ /* 0x000fe200080006ff */
[----:B------:R-:W1:Y:S03]  /*0a90*/  FENCE.VIEW.ASYNC.S ;  /* 0x00000000000073c6 */ /* 0x000e660000000000 */
[----:B-1----:R2:W1:Y:S08]  /*0aa0*/  SYNCS.EXCH.64 URZ, [UR6+0xb0], UR8 ;  /* 0x0000b00806ff75b2 */ /* 0x0024700008000100 */
[----:B------:R2:W1:Y:S01]  /*0ab0*/  SYNCS.EXCH.64 URZ, [UR6+0xc0], UR4 ;  /* 0x0000c00406ff75b2 */ /* 0x0004620008000100 */
[----:B------:R2:W1:Y:S01]  /*0ac0*/  SYNCS.EXCH.64 URZ, [UR6+0xb8], UR8 ;  /* 0x0000b80806ff75b2 */ /* 0x0004620008000100 */
[----:B------:R2:W1:Y:S02]  /*0ad0*/  SYNCS.EXCH.64 URZ, [UR6+0xc8], UR4 ;  /* 0x0000c80406ff75b2 */ /* 0x0004640008000100 */
[----:B--2---:R-:W-:Y:S01]  /*0ae0*/  NOP ;  /* 0x0000000000007918 */ /* 0x004fe20000000000 */
.L_x_12:
        /* <DEDUP_REMOVED lines=26> */
.L_x_13:
[----:B------:R-:W2:Y:S01]  /*0c90*/  SHFL.IDX PT, R2, R81, RZ, 0x1f ;  /* 0x00001fff51027589 */ /* 0x000ea200000e0000 */
[----:B------:R-:W1:Y:S01]  /*0ca0*/  S2UR UR47, SR_CgaCtaId ;  /* 0x00000000002f79c3 */ /* 0x000e620000008800 */
[----:B------:R-:W-:Y:S01]  /*0cb0*/  NOP ;  /* 0x0000000000007918 */ /* 0x000fe20000000000 */
[----:B--2---:R-:W-:-:S13]  /*0cc0*/  ISETP.NE.AND P0, PT, R2, 0x3, PT ;  /* 0x000000030200780c */ /* 0x004fda0003f05270 */
[----:B-1----:R-:W-:Y:S05]  /*0cd0*/  @P0 BRA `(.L_x_14) ;  /* 0x0000000000340947 */ /* 0x002fea0003800000 */
[----:B------:R-:W-:Y:S01]  /*0ce0*/  UMOV UR4, 0x400 ;  /* 0x0000040000047882 */ /* 0x000fe20000000000 */
[----:B------:R-:W-:Y:S01]  /*0cf0*/  UMOV UR6, 0x20 ;  /* 0x0000002000067882 */ /* 0x000fe20000000000 */
[----:B------:R-:W-:Y:S02]  /*0d00*/  ULEA UR4, UR47, UR4, 0x18 ;  /* 0x000000042f047291 */ /* 0x000fe4000f8ec0ff */
[----:B------:R-:W-:-:S04]  /*0d10*/  UIADD3 UR6, UPT, UPT, -UR6, 0x100000, URZ ;  /* 0x0010000006067890 */ /* 0x000fc8000fffe1ff */
[----:B------:R-:W-:Y:S02]  /*0d20*/  USHF.L.U32 UR7, UR6, 0xb, URZ ;  /* 0x0000000b06077899 */ /* 0x000fe400080006ff */
[----:B------:R-:W-:Y:S01]  /*0d30*/  USHF.L.U32 UR6, UR6, 0x1, URZ ;  /* 0x0000000106067899 */ /* 0x000fe200080006ff */
[----:B------:R-:W-:Y:S01]  /*0d40*/  ELECT P0, URZ, PT ;  /* 0x0000000000ff782f */ /* 0x000fe20003800000 */
[----:B------:R-:W1:Y:S10]  /*0d50*/  FENCE.VIEW.ASYNC.S ;  /* 0x00000000000073c6 */ /* 0x000e740000000000 */
[----:B-1----:R1:W2:Y:S01]  /*0d60*/  SYNCS.EXCH.64 URZ, [UR4+0x110], UR6 ;  /* 0x0001100604ff75b2 */ /* 0x0022a20008000100 */
[----:B------:R1:W1:Y:S01]  /*0d70*/  SYNCS.EXCH.64 URZ, [UR4+0x120], UR6 ;  /* 0x0001200604ff75b2 */ /* 0x0002620008000100 */
[----:B------:R1:W1:Y:S01]  /*0d80*/  SYNCS.EXCH.64 URZ, [UR4+0x118], UR6 ;  /* 0x0001180604ff75b2 */ /* 0x0002620008000100 */
[----:B------:R1:W1:Y:S01]  /*0d90*/  SYNCS.EXCH.64 URZ, [UR4+0x128], UR6 ;  /* 0x0001280604ff75b2 */ /* 0x0002620008000100 */
[----:B------:R-:W-:Y:S01]  /*0da0*/  NOP ;  /* 0x0000000000007918 */ /* 0x000fe20000000000 */
.L_x_14:
[----:B-1----:R-:W1:Y:S01]  /*0db0*/  LDCU UR4, c[0x0][0x36c] ;  /* 0x00006d80ff0477ac */ /* 0x002e620008000800 */
[----:B------:R-:W-:Y:S01]  /*0dc0*/  ISETP.NE.OR P3, PT, R0, 0x2, !P3 ;  /* 0x000000020000780c */ /* 0x000fe20005f65670 */
[----:B------:R-:W-:Y:S01]  /*0dd0*/  NOP ;  /* 0x0000000000007918 */ /* 0x000fe20000000000 */
[----:B------:R-:W-:Y:S01]  /*0de0*/  LOP3.LUT R0, R94, 0x1f, RZ, 0xc0, !PT ;  /* 0x0000001f5e007812 */ /* 0x000fe200078ec0ff */
[----:B------:R-:W-:Y:S02]  /*0df0*/  UISETP.NE.AND UP4, UPT, UR17, URZ, UPT ;  /* 0x000000ff1100728c */ /* 0x000fe4000bf85270 */
[----:B-1----:R-:W-:-:S09]  /*0e00*/  UISETP.EQ.U32.AND UP5, UPT, UR4, 0x1, UPT ;  /* 0x000000010400788c */ /* 0x002fd2000bfa2070 */
[----:B------:R-:W-:Y:S05]  /*0e10*/  BRA.U !UP5, `(.L_x_15) ;  /* 0x000000010d087547 */ /* 0x000fea000b800000 */
[----:B--234-:R-:W-:Y:S01]  /*0e20*/  UCGABAR_ARV ;  /* 0x00000000000079c7 */ /* 0x01cfe20008000000 */
[----:B------:R-:W-:Y:S05]  /*0e30*/  BRA `(.L_x_16) ;  /* 0x0000000000047947 */ /* 0x000fea0003800000 */
.L_x_15:
[----:B--234-:R-:W-:Y:S01]  /*0e40*/  NOP ;  /* 0x0000000000007918 */ /* 0x01cfe20000000000 */
.L_x_16:
[----:B------:R-:W1:Y:S01]  /*0e50*/  S2UR UR7, SR_CTAID.X ;  /* 0x00000000000779c3 */ /* 0x000e620000002500 */
[----:B------:R-:W-:-:S05]  /*0e60*/  CS2R.32 R82, SR_CgaSize ;  /* 0x0000000000527805 */ /* 0x000fca0000008a00 */
[----:B------:R-:W-:-:S05]  /*0e70*/  IMAD R82, R82, -0xa0, RZ ;  /* 0xffffff6052527824 */ /* 0x000fca00078e02ff */
[----:B------:R-:W-:-:S14]  /*0e80*/  R2UR UR5, R82 ;  /* 0x00000000520572ca */ /* 0x000fdc00000e0000 */
[----:B------:R-:W2:Y:S01]  /*0e90*/  LDCU UR5, c[0x0][UR5+0x2b0] ;  /* 0x00005600050577ac */ /* 0x000ea20008000800 */
[----:B------:R-:W-:-:S05]  /*0ea0*/  CS2R.32 R82, SR_CgaSize ;  /* 0x0000000000527805 */ /* 0x000fca0000008a00 */
[----:B------:R-:W-:-:S05]  /*0eb0*/  IMAD R82, R82, -0xa0, RZ ;  /* 0xffffff6052527824 */ /* 0x000fca00078e02ff */
[----:B------:R-:W-:-:S14]  /*0ec0*/  R2UR UR4, R82 ;  /* 0x00000000520472ca */ /* 0x000fdc00000e0000 */
[----:B------:R-:W3:Y:S01]  /*0ed0*/  LDCU UR4, c[0x0][UR4+0x2b4] ;  /* 0x00005680040477ac */ /* 0x000ee20008000800 */
[----:B------:R-:W4:Y:S01]  /*0ee0*/  S2UR UR8, SR_CTAID.Y ;  /* 0x00000000000879c3 */ /* 0x000f220000002600 */
[----:B------:R-:W-:-:S05]  /*0ef0*/  CS2R.32 R82, SR_CgaSize ;  /* 0x0000000000527805 */ /* 0x000fca0000008a00 */
[----:B------:R-:W-:-:S05]  /*0f00*/  IMAD R82, R82, -0xa0, RZ ;  /* 0xffffff6052527824 */ /* 0x000fca00078e02ff */
[----:B------:R-:W-:-:S14]  /*0f10*/  R2UR UR9, R82 ;  /* 0x00000000520972ca */ /* 0x000fdc00000e0000 */
[----:B------:R-:W3:Y:S01]  /*0f20*/  LDCU UR9, c[0x0][UR9+0x2a0] ;  /* 0x00005400090977ac */ /* 0x000ee20008000800 */
[----:B------:R-:W3:Y:S01]  /*0f30*/  LDCU UR21, c[0x0][0xb24] ;  /* 0x00016480ff1577ac */ /* 0x000ee20008000800 */
[----:B------:R-:W1:Y:S01]  /*0f40*/  S2UR UR36, SR_CTAID.Z ;  /* 0x00000000002479c3 */ /* 0x000e620000002700 */
[----:B------:R-:W-:-:S05]  /*0f50*/  CS2R.32 R82, SR_CgaSize ;  /* 0x0000000000527805 */ /* 0x000fca0000008a00 */
[----:B------:R-:W-:-:S05]  /*0f60*/  IMAD R82, R82, -0xa0, RZ ;  /* 0xffffff6052527824 */ /* 0x000fca00078e02ff */
[----:B------:R-:W-:-:S14]  /*0f70*/  R2UR UR63, R82 ;  /* 0x00000000523f72ca */ /* 0x000fdc00000e0000 */
[----:B------:R-:W3:Y:S01]  /*0f80*/  LDCU UR63, c[0x0][UR63+0x2a4] ;  /* 0x000054803f3f77ac */ /* 0x000ee20008000800 */
[----:B------:R-:W3:Y:S01]  /*0f90*/  LDCU UR42, c[0x0][0xb24] ;  /* 0x00016480ff2a77ac */ /* 0x000ee20008000800 */
[----:B-1----:R-:W-:Y:S01]  /*0fa0*/  I2FP.F32.U32 R3, UR7 ;  /* 0x0000000700037c45 */ /* 0x002fe20008201000 */
[----:B------:R-:W1:Y:S04]  /*0fb0*/  LDCU UR28, c[0x0][0xb30] ;  /* 0x00016600ff1c77ac */ /* 0x000e680008000800 */
[----:B--2---:R-:W-:Y:S01]  /*0fc0*/  FMUL R3, R3, UR5 ;  /* 0x0000000503037c20 */ /* 0x004fe20008400000 */
[----:B------:R-:W-:Y:S01]  /*0fd0*/  USHF.L.U32 UR26, UR47, 0xb, URZ ;  /* 0x0000000b2f1a7899 */ /* 0x000fe200080006ff */
[----:B----4-:R-:W-:Y:S01]  /*0fe0*/  I2FP.F32.U32 R2, UR8 ;  /* 0x0000000800027c45 */ /* 0x010fe20008201000 */
[----:B---3--:R-:W-:-:S03]  /*0ff0*/  UISETP.GE.AND UP2, UPT, UR21, 0x1, UPT ;  /* 0x000000011500788c */ /* 0x008fc6000bf46270 */
[----:B------:R-:W2:Y:S01]  /*1000*/  F2I.U32.TRUNC.NTZ R3, R3 ;  /* 0x0000000300037305 */ /* 0x000ea2000020f000 */
[----:B------:R-:W-:Y:S01]  /*1010*/  UMOV UR16, UR7 ;  /* 0x0000000700107c82 */ /* 0x000fe20008000000 */
[----:B------:R-:W-:Y:S01]  /*1020*/  FMUL R2, R2, UR4 ;  /* 0x0000000402027c20 */ /* 0x000fe20008400000 */
[----:B------:R-:W-:-:S05]  /*1030*/  UMOV UR20, UR8 ;  /* 0x0000000800147c82 */ /* 0x000fca0008000000 */
[----:B------:R-:W3:Y:S01]  /*1040*/  F2I.U32.TRUNC.NTZ R2, R2 ;  /* 0x0000000200027305 */ /* 0x000ee2000020f000 */
[----:B--2---:R-:W-:Y:S02]  /*1050*/  R2UR UR4, R3 ;  /* 0x00000000030472ca */ /* 0x004fe400000e0000 */
[----:B---3--:R-:W-:Y:S02]  /*1060*/  R2UR UR6, R2 ;  /* 0x00000000020672ca */ /* 0x008fe400000e0000 */
[----:B------:R-:W-:-:S09]  /*1070*/  PRMT R2, RZ, 0x7610, R2 ;  /* 0x00007610ff027816 */ /* 0x000fd20000000002 */
[----:B------:R-:W-:-:S04]  /*1080*/  UIADD3 UR5, UPT, UPT, -UR4, URZ, URZ ;  /* 0x000000ff04057290 */ /* 0x000fc8000fffe1ff */
[----:B------:R-:W-:Y:S02]  /*1090*/  UIMAD UR5, UR9, UR5, UR7 ;  /* 0x00000005090572a4 */ /* 0x000fe4000f8e0207 */
[----:B------:R-:W-:-:S04]  /*10a0*/  UIADD3 UR4, UPT, UPT, -UR6, URZ, URZ ;  /* 0x000000ff06047290 */ /* 0x000fc8000fffe1ff */
[----:B------:R-:W-:Y:S01]  /*10b0*/  IMAD.U32 R82, RZ, RZ, UR5 ;  /* 0x00000005ff527e24 */ /* 0x000fe2000f8e00ff */
[----:B------:R-:W-:Y:S01]  /*10c0*/  UIMAD UR63, UR63, UR4, UR8 ;  /* 0x000000043f3f72a4 */ /* 0x000fe2000f8e0208 */
[----:B-1----:R-:W-:Y:S11]  /*10d0*/  BRA.U UP4, `(.L_x_17) ;  /* 0x0000000104447547 */ /* 0x002ff6000b800000 */
[----:B------:R-:W-:Y:S01]  /*10e0*/  R2UR UR6, R82 ;  /* 0x00000000520672ca */ /* 0x000fe200000e0000 */
[----:B------:R-:W-:Y:S02]  /*10f0*/  UISETP.NE.AND UP0, UPT, UR63, URZ, UPT ;  /* 0x000000ff3f00728c */ /* 0x000fe4000bf05270 */
[----:B------:R-:W-:-:S04]  /*1100*/  UISETP.NE.AND UP1, UPT, UR63, 0x1, UPT ;  /* 0x000000013f00788c */ /* 0x000fc8000bf25270 */
[----:B------:R-:W-:Y:S02]  /*1110*/  USEL UR5, URZ, 0x2, UP1 ;  /* 0x00000002ff057887 */ /* 0x000fe40008800000 */
[----:B------:R-:W-:-:S04]  /*1120*/  UISETP.NE.AND UP1, UPT, UR63, 0x3, UPT ;  /* 0x000000033f00788c */ /* 0x000fc8000bf25270 */
[----:B------:R-:W-:-:S04]  /*1130*/  UISETP.EQ.OR UP0, UPT, UR6, URZ, !UP0 ;  /* 0x000000ff0600728c */ /* 0x000fc8000c702670 */
[----:B------:R-:W-:Y:S02]  /*1140*/  USEL UR8, URZ, 0x1, !UP0 ;  /* 0x00000001ff087887 */ /* 0x000fe4000c000000 */
[----:B------:R-:W-:-:S04]  /*1150*/  UISETP.NE.AND UP0, UPT, UR63, 0x2, UPT ;  /* 0x000000023f00788c */ /* 0x000fc8000bf05270 */
[----:B------:R-:W-:Y:S02]  /*1160*/  USEL UR4, URZ, 0x4, UP0 ;  /* 0x00000004ff047887 */ /* 0x000fe40008000000 */
[----:B------:R-:W-:Y:S02]  /*1170*/  UISETP.NE.AND UP0, UPT, UR6, URZ, UPT ;  /* 0x000000ff0600728c */ /* 0x000fe4000bf05270 */
[----:B------:R-:W-:Y:S02]  /*1180*/  USEL UR6, URZ, 0x8, UP1 ;  /* 0x00000008ff067887 */ /* 0x000fe40008800000 */
[----:B------:R-:W-:Y:S02]  /*1190*/  USEL UR7, UR5, 0x2, UP0 ;  /* 0x0000000205077887 */ /* 0x000fe40008000000 */
[----:B------:R-:W-:Y:S02]  /*11a0*/  USEL UR4, UR4, 0x4, UP0 ;  /* 0x0000000404047887 */ /* 0x000fe40008000000 */
[----:B------:R-:W-:-:S02]  /*11b0*/  USEL UR5, UR6, 0x8, UP0 ;  /* 0x0000000806057887 */ /* 0x000fc40008000000 */
[----:B------:R-:W-:-:S04]  /*11c0*/  UIADD3 UR4, UPT, UPT, UR4, UR7, UR8 ;  /* 0x0000000704047290 */ /* 0x000fc8000fffe008 */
[----:B------:R-:W-:-:S06]  /*11d0*/  UIADD3 UR4, UPT, UPT, UR4, UR5, URZ ;  /* 0x0000000504047290 */ /* 0x000fcc000fffe0ff */
[----:B------:R-:W-:Y:S02]  /*11e0*/  MOV R2, UR4 ;  /* 0x0000000400027c02 */ /* 0x000fe40008000f00 */
.L_x_17:
[----:B------:R-:W-:Y:S05]  /*11f0*/  BRA.U !UP2, `(.L_x_18) ;  /* 0x000000010ad47547 */ /* 0x000fea000b800000 */
[----:B------:R-:W1:Y:S01]  /*1200*/  LDCU.128 UR12, c[0x0][0xb10] ;  /* 0x00016200ff0c77ac */ /* 0x000e620008000c00 */
[----:B------:R-:W2:Y:S01]  /*1210*/  LDCU UR6, c[0x0][0x370] ;  /* 0x00006e00ff0677ac */ /* 0x000ea20008000800 */
[----:B------:R-:W3:Y:S01]  /*1220*/  LDCU UR5, c[0x0][0x374] ;  /* 0x00006e80ff0577ac */ /* 0x000ee20008000800 */
[----:B------:R-:W4:Y:S01]  /*1230*/  LDCU UR27, c[0x0][0xb0c] ;  /* 0x00016180ff1b77ac */ /* 0x000f220008000800 */
[----:B------:R-:W4:Y:S01]  /*1240*/  LDCU UR4, c[0x0][0xb20] ;  /* 0x00016400ff0477ac */ /* 0x000f220008000800 */
[----:B------:R-:W4:Y:S01]  /*1250*/  LDCU.64 UR8, c[0x0][0xb28] ;  /* 0x00016500ff0877ac */ /* 0x000f220008000a00 */
[----:B-1----:R-:W-:Y:S02]  /*1260*/  UISETP.NE.AND UP0, UPT, UR14, 0x1, UPT ;  /* 0x000000010e00788c */ /* 0x002fe4000bf05270 */
[----:B---3--:R-:W-:Y:S02]  /*1270*/  UIMAD.WIDE.U32 UR10, UR5, UR15, URZ ;  /* 0x0000000f050a72a5 */ /* 0x008fe4000f8e00ff */
[----:B--2---:R-:W-:-:S02]  /*1280*/  UIMAD.WIDE.U32 UR22, UR6, UR12, URZ ;  /* 0x0000000c061672a5 */ /* 0x004fc4000f8e00ff */
[----:B----4-:R-:W-:Y:S02]  /*1290*/  UISETP.NE.AND UP1, UPT, UR27, 0x1, UPT ;  /* 0x000000011b00788c */ /* 0x010fe4000bf25270 */
[----:B------:R-:W-:Y:S01]  /*12a0*/  UISETP.NE.AND UP2, UPT, UR21, 0x1, UPT ;  /* 0x000000011500788c */ /* 0x000fe2000bf45270 */
[----:B------:R-:W-:Y:S02]  /*12b0*/  UMOV UR10, UR11 ;  /* 0x0000000b000a7c82 */ /* 0x000fe40008000000 */
[----:B------:R-:W-:Y:S01]  /*12c0*/  UMOV UR22, UR23 ;  /* 0x0000001700167c82 */ /* 0x000fe20008000000 */
[----:B------:R-:W-:Y:S02]  /*12d0*/  @UP0 USHF.R.U32.HI UR5, URZ, UR4, UR10 ;  /* 0x00000004ff050299 */ /* 0x000fe4000801160a */
[----:B------:R-:W-:Y:S02]  /*12e0*/  UIMAD.WIDE.U32 UR24, UR20, UR15, URZ ;  /* 0x0000000f141872a5 */ /* 0x000fe4000f8e00ff */
[----:B------:R-:W-:-:S02]  /*12f0*/  UIMAD.WIDE.U32 UR10, UR5, UR8, URZ ;  /* 0x00000008050a72a5 */ /* 0x000fc4000f8e00ff */
[----:B------:R-:W-:Y:S02]  /*1300*/  @UP1 USHF.R.U32.HI UR6, URZ, UR13, UR22 ;  /* 0x0000000dff061299 */ /* 0x000fe40008011616 */
[----:B------:R-:W-:Y:S02]  /*1310*/  UIMAD.WIDE.U32 UR18, UR16, UR12, URZ ;  /* 0x0000000c101272a5 */ /* 0x000fe4000f8e00ff */
[----:B------:R-:W-:Y:S01]  /*1320*/  UIMAD.WIDE.U32 UR22, UR6, UR8, URZ ;  /* 0x00000008061672a5 */ /* 0x000fe2000f8e00ff */
[----:B------:R-:W-:Y:S01]  /*1330*/  UMOV UR24, UR25 ;  /* 0x0000001900187c82 */ /* 0x000fe20008000000 */
[----:B------:R-:W-:Y:S01]  /*1340*/  UMOV UR10, UR11 ;  /* 0x0000000b000a7c82 */ /* 0x000fe20008000000 */
[----:B------:R-:W-:Y:S02]  /*1350*/  USHF.R.U32.HI UR24, URZ, UR4, UR24 ;  /* 0x00000004ff187299 */ /* 0x000fe40008011618 */
[----:B------:R-:W-:Y:S02]  /*1360*/  @UP2 USHF.R.U32.HI UR5, URZ, UR9, UR10 ;  /* 0x00000009ff052299 */ /* 0x000fe4000801160a */
[----:B------:R-:W-:Y:S01]  /*1370*/  UMOV UR7, UR23 ;  /* 0x0000001700077c82 */ /* 0x000fe20008000000 */
[----:B------:R-:W-:Y:S01]  /*1380*/  UMOV UR18, UR19 ;  /* 0x0000001300127c82 */ /* 0x000fe20008000000 */
[----:B------:R-:W-:-:S02]  /*1390*/  @UP2 USHF.R.U32.HI UR6, URZ, UR9, UR7 ;  /* 0x00000009ff062299 */ /* 0x000fc40008011607 */
[----:B------:R-:W-:Y:S02]  /*13a0*/  USHF.R.U32.HI UR13, URZ, UR13, UR18 ;  /* 0x0000000dff0d7299 */ /* 0x000fe40008011612 */
[----:B------:R-:W-:Y:S02]  /*13b0*/  USEL UR4, UR20, UR24, !UP0 ;  /* 0x0000001814047287 */ /* 0x000fe4000c000000 */
[----:B------:R-:W-:Y:S02]  /*13c0*/  UIMAD UR7, UR5, UR21, URZ ;  /* 0x00000015050772a4 */ /* 0x000fe4000f8e02ff */
[----:B------:R-:W-:Y:S02]  /*13d0*/  USEL UR5, UR16, UR13, !UP1 ;  /* 0x0000000d10057287 */ /* 0x000fe4000c800000 */
[----:B------:R-:W-:Y:S02]  /*13e0*/  UIMAD UR12, UR6, UR21, URZ ;  /* 0x00000015060c72a4 */ /* 0x000fe4000f8e02ff */
[----:B------:R-:W-:-:S02]  /*13f0*/  UISETP.GE.AND UP0, UPT, UR4, UR7, UPT ;  /* 0x000000070400728c */ /* 0x000fc4000bf06270 */
[----:B------:R-:W-:Y:S02]  /*1400*/  UIMAD.WIDE.U32 UR10, UR4, UR8, URZ ;  /* 0x00000008040a72a5 */ /* 0x000fe4000f8e00ff */
[----:B------:R-:W-:Y:S02]  /*1410*/  UISETP.GE.OR UP0, UPT, UR5, UR12, UP0 ;  /* 0x0000000c0500728c */ /* 0x000fe40008706670 */
[----:B------:R-:W-:Y:S02]  /*1420*/  UIMAD.WIDE.U32 UR12, UR5, UR8, URZ ;  /* 0x00000008050c72a5 */ /* 0x000fe4000f8e00ff */
[----:B------:R-:W-:Y:S01]  /*1430*/  UIADD3 UR10, UPT, UPT, -UR4, URZ, URZ ;  /* 0x000000ff040a7290 */ /* 0x000fe2000fffe1ff */
[----:B------:R-:W-:Y:S01]  /*1440*/  UMOV UR8, UR11 ;  /* 0x0000000b00087c82 */ /* 0x000fe20008000000 */
[----:B------:R-:W-:Y:S02]  /*1450*/  UIADD3 UR11, UPT, UPT, -UR5, URZ, URZ ;  /* 0x000000ff050b7290 */ /* 0x000fe4000fffe1ff */
[----:B------:R-:W-:-:S03]  /*1460*/  USHF.R.U32.HI UR8, URZ, UR9, UR8 ;  /* 0x00000009ff087299 */ /* 0x000fc60008011608 */
[----:B------:R-:W-:Y:S01]  /*1470*/  @!UP0 UMOV UR7, UR13 ;  /* 0x0000000d00078c82 */ /* 0x000fe20008000000 */
[----:B------:R-:W-:Y:S02]  /*1480*/  UIMAD UR20, UR14, UR10, UR20 ;  /* 0x0000000a0e1472a4 */ /* 0x000fe4000f8e0214 */
[----:B------:R-:W-:Y:S02]  /*1490*/  USEL UR8, UR4, UR8, !UP2 ;  /* 0x0000000804087287 */ /* 0x000fe4000d000000 */
[----:B------:R-:W-:Y:S02]  /*14a0*/  @!UP0 USHF.R.U32.HI UR7, URZ, UR9, UR7 ;  /* 0x00000009ff078299 */ /* 0x000fe40008011607 */
[----:B------:R-:W-:Y:S02]  /*14b0*/  UIADD3 UR9, UPT, UPT, -UR8, URZ, URZ ;  /* 0x000000ff08097290 */ /* 0x000fe4000fffe1ff */
[----:B------:R-:W-:Y:S02]  /*14c0*/  @!UP0 USEL UR7, UR5, UR7, !UP2 ;  /* 0x0000000705078287 */ /* 0x000fe4000d000000 */
[----:B------:R-:W-:-:S02]  /*14d0*/  UIMAD UR9, UR21, UR9, UR4 ;  /* 0x00000009150972a4 */ /* 0x000fc4000f8e0204 */
[----:B------:R-:W-:Y:S02]  /*14e0*/  @!UP0 UIADD3 UR8, UPT, UPT, UR8, -UR7, URZ ;  /* 0x8000000708088290 */ /* 0x000fe4000fffe0ff */
[----:B------:R-:W-:Y:S02]  /*14f0*/  @!UP0 UIMAD UR6, UR9, UR6, UR7 ;  /* 0x00000006090682a4 */ /* 0x000fe4000f8e0207 */
[----:B------:R-:W-:Y:S02]  /*1500*/  @!UP0 UIMAD UR4, UR8, UR21, UR5 ;  /* 0x00000015080482a4 */ /* 0x000fe4000f8e0205 */
[----:B------:R-:W-:Y:S02]  /*1510*/  UIMAD UR16, UR27, UR11, UR16 ;  /* 0x0000000b1b1072a4 */ /* 0x000fe4000f8e0210 */
[----:B------:R-:W-:Y:S01]  /*1520*/  UIMAD UR20, UR4, UR14, UR20 ;  /* 0x0000000e041472a4 */ /* 0x000fe2000f8e0214 */
[----:B------:R-:W-:Y:S02]  /*1530*/  @!UP0 UMOV UR5, UR6 ;  /* 0x0000000600058c82 */ /* 0x000fe40008000000 */
[----:B------:R-:W-:-:S12]  /*1540*/  UIMAD UR16, UR5, UR27, UR16 ;  /* 0x0000001b051072a4 */ /* 0x000fd8000f8e0210 */
.L_x_18:
[----:B------:R-:W-:Y:S02]  /*1550*/  UISETP.NE.AND UP1, UPT, UR28, 0x1, UPT ;  /* 0x000000011c00788c */ /* 0x000fe4000bf25270 */
[----:B------:R-:W-:Y:S02]  /*1560*/  UISETP.NE.AND UP0, UPT, UR17, 0x2, UPT ;  /* 0x000000021100788c */ /* 0x000fe4000bf05270 */
[----:B------:R-:W-:-:S05]  /*1570*/  ULOP3.LUT UR21, UR26, 0x1800, URZ, 0xc0, !UPT ;  /* 0x000018001a157892 */ /* 0x000fca000f8ec0ff */
[----:B------:R-:W-:Y:S07]  /*1580*/  BRA.U UP1, `(.L_x_19) ;  /* 0x0000000101447547 */ /* 0x000fee000b800000 */
[----:B------:R-:W1:Y:S01]  /*1590*/  LDCU.128 UR8, c[0x0][0xb10] ;  /* 0x00016200ff0877ac */ /* 0x000e620008000c00 */
[----:B------:R-:W2:Y:S01]  /*15a0*/  LDCU UR12, c[0x0][0xb0c] ;  /* 0x00016180ff0c77ac */ /* 0x000ea20008000800 */
[----:B------:R-:W3:Y:S01]  /*15b0*/  LDCU UR13, c[0x0][0xb20] ;  /* 0x00016400ff0d77ac */ /* 0x000ee20008000800 */
[----:B-1----:R-:W-:Y:S02]  /*15c0*/  UIMAD.WIDE.U32 UR6, UR16, UR8, URZ ;  /* 0x00000008100672a5 */ /* 0x002fe4000f8e00ff */
[----:B------:R-:W-:Y:S02]  /*15d0*/  UIMAD.WIDE.U32 UR4, UR20, UR11, URZ ;  /* 0x0000000b140472a5 */ /* 0x000fe4000f8e00ff */
[----:B--2---:R-:W-:Y:S02]  /*15e0*/  UISETP.NE.AND UP2, UPT, UR12, 0x1, UPT ;  /* 0x000000010c00788c */ /* 0x004fe4000bf45270 */
[----:B------:R-:W-:Y:S01]  /*15f0*/  UISETP.NE.AND UP1, UPT, UR10, 0x1, UPT ;  /* 0x000000010a00788c */ /* 0x000fe2000bf25270 */
[----:B------:R-:W-:-:S02]  /*1600*/  UMOV UR6, UR7 ;  /* 0x0000000700067c82 */ /* 0x000fc40008000000 */
[----:B------:R-:W-:Y:S01]  /*1610*/  UMOV UR4, UR5 ;  /* 0x0000000500047c82 */ /* 0x000fe20008000000 */
[----:B------:R-:W-:Y:S02]  /*1620*/  USHF.R.U32.HI UR6, URZ, UR9, UR6 ;  /* 0x00000009ff067299 */ /* 0x000fe40008011606 */
[----:B---3--:R-:W-:Y:S02]  /*1630*/  USHF.R.U32.HI UR4, URZ, UR13, UR4 ;  /* 0x0000000dff047299 */ /* 0x008fe40008011604 */
[----:B------:R-:W-:Y:S02]  /*1640*/  USEL UR5, UR16, UR6, !UP2 ;  /* 0x0000000610057287 */ /* 0x000fe4000d000000 */
[----:B------:R-:W-:-:S04]  /*1650*/  USEL UR4, UR20, UR4, !UP1 ;  /* 0x0000000414047287 */ /* 0x000fc8000c800000 */
[----:B------:R-:W-:Y:S02]  /*1660*/  UIADD3 UR6, UPT, UPT, UR5, -UR4, URZ ;  /* 0x8000000405067290 */ /* 0x000fe4000fffe0ff */
[----:B------:R-:W-:Y:S02]  /*1670*/  UIADD3 UR4, UPT, UPT, -UR5, UR4, URZ ;  /* 0x0000000405047290 */ /* 0x000fe4000fffe1ff */
[----:B------:R-:W-:Y:S02]  /*1680*/  UIMAD UR20, UR6, UR10, UR20 ;  /* 0x0000000a061472a4 */ /* 0x000fe4000f8e0214 */
[----:B------:R-:W-:-:S12]  /*1690*/  UIMAD UR16, UR4, UR12, UR16 ;  /* 0x0000000c041072a4 */ /* 0x000fd8000f8e0210 */
.L_x_19:
[----:B------:R-:W-:Y:S05]  /*16a0*/  BRA.U !UP5, `(.L_x_20) ;  /* 0x000000010d0c7547 */ /* 0x000fea000b800000 */
[----:B------:R-:W-:Y:S01]  /*16b0*/  UCGABAR_WAIT ;  /* 0x0000000000007dc7 */ /* 0x000fe20008000000 */
[----:B------:R-:W-:Y:S01]  /*16c0*/  CCTL.IVALL ;  /* 0x00000000ff00798f */ /* 0x000fe20002000000 */
[----:B------:R-:W-:Y:S05]  /*16d0*/  BRA `(.L_x_21) ;  /* 0x0000000000047947 */ /* 0x000fea0003800000 */
.L_x_20:
[----:B------:R-:W-:Y:S06]  /*16e0*/  BAR.SYNC.DEFER_BLOCKING 0x0 ;  /* 0x0000000000007b1d */ /* 0x000fec0000010000 */
.L_x_21:
[----:B------:R-:W-:Y:S05]  /*16f0*/  BRA.U UP0, `(.L_x_22) ;  /* 0x0000001500087547 */ /* 0x000fea000b800000 */
[----:B------:R-:W1:Y:S01]  /*1700*/  LDCU UR6, c[0x0][0x38c] ;  /* 0x00007180ff0677ac */ /* 0x000e620008000800 */
[----:B------:R-:W-:Y:S01]  /*1710*/  PLOP3.LUT P1, PT, PT, PT, UP3, 0x80, 0x8 ;  /* 0x000000000008781c */ /* 0x000fe20003f2f038 */
[----:B------:R-:W-:Y:S01]  /*1720*/  IMAD.MOV.U32 R12, RZ, RZ, 0x1 ;  /* 0x00000001ff0c7424 */ /* 0x000fe200078e00ff */
[----:B------:R-:W-:Y:S01]  /*1730*/  ISETP.EQ.OR P2, PT, R0, RZ, P3 ;  /* 0x000000ff0000720c */ /* 0x000fe20001f42670 */
[----:B------:R-:W-:Y:S01]  /*1740*/  UISETP.NE.AND UP1, UPT, UR17, URZ, UPT ;  /* 0x000000ff1100728c */ /* 0x000fe2000bf25270 */
[----:B------:R-:W-:Y:S02]  /*1750*/  PLOP3.LUT P1, PT, P1, PT, PT, 0x8, 0x80 ;  /* 0x000000000080781c */ /* 0x000fe40000f2e170 */
[----:B------:R-:W-:Y:S01]  /*1760*/  CS2R R10, SRZ ;  /* 0x00000000000a7805 */ /* 0x000fe2000001ff00 */
[----:B------:R-:W-:Y:S01]  /*1770*/  IMAD.MOV.U32 R9, RZ, RZ, RZ ;  /* 0x000000ffff097224 */ /* 0x000fe200078e00ff */
[----:B------:R-:W2:Y:S01]  /*1780*/  LDCU UR39, c[0x0][0x370] ;  /* 0x00006e00ff2777ac */ /* 0x000ea20008000800 */
[----:B------:R-:W-:Y:S01]  /*1790*/  IMAD.MOV.U32 R8, RZ, RZ, 0x1 ;  /* 0x00000001ff087424 */ /* 0x000fe200078e00ff */
[----:B------:R-:W-:Y:S01]  /*17a0*/  USEL UR25, UR43, 0x2, UP1 ;  /* 0x000000022b197887 */ /* 0x000fe20008800000 */
[----:B------:R-:W3:Y:S01]  /*17b0*/  LDCU.64 UR28, c[0x0][0x348] ;  /* 0x00006900ff1c77ac */ /* 0x000ee20008000a00 */
[----:B-1----:R-:W-:-:S02]  /*17c0*/  UIADD3 UR5, UPT, UPT, UR6, 0x3f, URZ ;  /* 0x0000003f06057890 */ /* 0x002fc4000fffe0ff */
[----:B------:R-:W-:Y:S02]  /*17d0*/  USHF.R.U32.HI UR44, URZ, 0x6, UR21 ;  /* 0x00000006ff2c7899 */ /* 0x000fe40008011615 */
[----:B------:R-:W-:Y:S02]  /*17e0*/  USHF.R.S32.HI UR4, URZ, 0x1f, UR5 ;  /* 0x0000001fff047899 */ /* 0x000fe40008011405 */
[----:B------:R-:W-:Y:S02]  /*17f0*/  UIADD3 UR45, UPT, UPT, UR6, 0x7e, URZ ;  /* 0x0000007e062d7890 */ /* 0x000fe4000fffe0ff */
[----:B------:R-:W-:Y:S01]  /*1800*/  ULEA.HI UR4, UR4, UR5, URZ, 0x6 ;  /* 0x0000000504047291 */ /* 0x000fe2000f8f30ff */
[----:B------:R-:W1:Y:S03]  /*1810*/  LDCU UR38, c[0x0][0x374] ;  /* 0x00006e80ff2677ac */ /* 0x000e660008000800 */
[----:B------:R-:W-:-:S02]  /*1820*/  USHF.R.S32.HI UR41, URZ, 0x6, UR4 ;  /* 0x00000006ff297899 */ /* 0x000fc40008011404 */
[----:B------:R-:W-:Y:S02]  /*1830*/  UIADD3 UR4, UPT, UPT, UR6, -0x1, URZ ;  /* 0xffffffff06047890 */ /* 0x000fe4000fffe0ff */
[----:B------:R-:W-:Y:S02]  /*1840*/  UISETP.LT.U32.AND UP0, UPT, UR41, 0x6, UPT ;  /* 0x000000062900788c */ /* 0x000fe4000bf01070 */
[----:B------:R-:W-:Y:S02]  /*1850*/  UISETP.GE.U32.AND UP2, UPT, UR4, -0x7f, UPT ;  /* 0xffffff810400788c */ /* 0x000fe4000bf46070 */
[----:B------:R-:W-:Y:S01]  /*1860*/  USEL UR40, UR41, 0x6, UP0 ;  /* 0x0000000629287887 */ /* 0x000fe20008000000 */
[----:B------:R-:W-:-:S03]  /*1870*/  UMOV UR5, URZ ;  /* 0x000000ff00057c82 */ /* 0x000fc60008000000 */
[----:B------:R-:W-:Y:S02]  /*1880*/  UIADD3 UR24, UPT, UPT, UR40, -0x1, URZ ;  /* 0xffffffff28187890 */ /* 0x000fe4000fffe0ff */
[----:B------:R-:W-:-:S03]  /*1890*/  UIADD3 UR43, UPT, UPT, UR41, -UR40, URZ ;  /* 0x80000028292b7290 */ /* 0x000fc6000fffe0ff */
[----:B------:R-:W-:-:S04]  /*18a0*/  @UP2 UIADD3 UR24, UPT, UPT, UR40, URZ, URZ ;  /* 0x000000ff28182290 */ /* 0x000fc8000fffe0ff */
[----:B-123--:R-:W-:-:S12]  /*18b0*/  UIADD3 UR24, UPT, UPT, UR24, 0x1, URZ ;  /* 0x0000000118187890 */ /* 0x00efd8000fffe0ff */
.L_x_42:
[----:B------:R-:W-:Y:S01]  /*18c0*/  UISETP.NE.AND UP0, UPT, UR47, URZ, UPT ;  /* 0x000000ff2f00728c */ /* 0x000fe2000bf05270 */
[----:B-1----:R-:W1:Y:S08]  /*18d0*/  S2UR UR47, SR_CgaCtaId ;  /* 0x00000000002f79c3 */ /* 0x002e700000008800 */
[----:B------:R-:W-:Y:S05]  /*18e0*/  BRA.U UP0, `(.L_x_23) ;  /* 0x0000000100347547 */ /* 0x000fea000b800000 */
[----:B------:R-:W2:Y:S01]  /*18f0*/  S2R R0, SR_CgaCtaId ;  /* 0x0000000000007919 */ /* 0x000ea20000008800 */
[----:B------:R-:W-:Y:S02]  /*1900*/  MOV R3, 0x400 ;  /* 0x0000040000037802 */ /* 0x000fe40000000f00 */
[----:B------:R-:W-:Y:S02]  /*1910*/  SHF.L.U32 R2, R8, 0x1f, RZ ;  /* 0x0000001f08027819 */ /* 0x000fe400000006ff */
[----:B--2---:R-:W-:-:S05]  /*1920*/  LEA R0, R0, R3, 0x18 ;  /* 0x0000000300007211 */ /* 0x004fca00078ec0ff */
[----:B------:R-:W-:-:S04]  /*1930*/  IMAD R3, R9, 0x8, R0 ;  /* 0x0000000809037824 */ /* 0x000fc800078e0200 */
[----:B------:R-:W2:Y:S02]  /*1940*/  SYNCS.PHASECHK.TRANS64.TRYWAIT P0, [R3+URZ+0x120], R2 ;  /* 0x00012002030075a7 */ /* 0x000ea400080011ff */
[----:B--2---:R-:W-:Y:S05]  /*1950*/  @!P0 BRA `(.L_x_24) ;  /* 0x0000007c00148947 */ /* 0x004fea0003800000 */
.L_x_140:
[----:B------:R-:W-:Y:S01]  /*1960*/  VIADD R9, R9, 0x1 ;  /* 0x0000000109097836 */ /* 0x000fe20000000000 */
[----:B------:R2:W-:Y:S04]  /*1970*/  SYNCS.ARRIVE.TRANS64.A1T0 RZ, [R3+URZ+0x110], RZ ;  /* 0x000110ff03ff79a7 */ /* 0x0005e800081000ff */
[----:B------:R-:W-:-:S04]  /*1980*/  ISETP.NE.AND P0, PT, R9, 0x2, PT ;  /* 0x000000020900780c */ /* 0x000fc80003f05270 */
[----:B------:R-:W-:Y:S02]  /*1990*/  SEL R9, R9, RZ, P0 ;  /* 0x000000ff09097207 */ /* 0x000fe40000000000 */
[----:B--2---:R-:W-:-:S04]  /*19a0*/  SEL R3, RZ, 0x1, P0 ;  /* 0x00000001ff037807 */ /* 0x004fc80000000000 */
[----:B------:R-:W-:-:S07]  /*19b0*/  LOP3.LUT R8, R8, R3, RZ, 0x3c, !PT ;  /* 0x0000000308087212 */ /* 0x000fce00078e3cff */
.L_x_23:
[----:B------:R-:W-:Y:S01]  /*19c0*/  UMOV UR6, 0x400 ;  /* 0x0000040000067882 */ /* 0x000fe20000000000 */
[----:B------:R-:W-:Y:S01]  /*19d0*/  SHF.L.U32 R0, R12, 0x1f, RZ ;  /* 0x0000001f0c007819 */ /* 0x000fe200000006ff */
[----:B-1----:R-:W-:Y:S02]  /*19e0*/  ULEA UR6, UR47, UR6, 0x18 ;  /* 0x000000062f067291 */ /* 0x002fe4000f8ec0ff */
[----:B------:R-:W-:Y:S02]  /*19f0*/  UISETP.GE.U32.AND UP0, UPT, UR45, 0x7f, UPT ;  /* 0x0000007f2d00788c */ /* 0x000fe4000bf06070 */
[----:B------:R-:W-:Y:S02]  /*1a00*/  ULEA UR4, UR5, UR6, 0x3 ;  /* 0x0000000605047291 */ /* 0x000fe4000f8e18ff */
[----:B------:R-:W-:Y:S02]  /*1a10*/  USHF.L.U32 UR11, UR20, 0x7, URZ ;  /* 0x00000007140b7899 */ /* 0x000fe400080006ff */
[----:B------:R-:W-:Y:S01]  /*1a20*/  ULEA UR35, UR16, UR44, 0x7 ;  /* 0x0000002c10237291 */ /* 0x000fe2000f8e38ff */
[----:B------:R-:W-:-:S04]  /*1a30*/  UMOV UR13, URZ ;  /* 0x000000ff000d7c82 */ /* 0x000fc80008000000 */
[----:B------:R1:W2:Y:S01]  /*1a40*/  SYNCS.PHASECHK.TRANS64.TRYWAIT P0, [UR4+0x30], R0 ;  /* 0x00003000ff0075a7 */ /* 0x0002a20008001104 */
[----:B------:R-:W-:Y:S06]  /*1a50*/  BRA.U !UP0, `(.L_x_25) ;  /* 0x0000000108bc7547 */ /* 0x000fec000b800000 */
[----:B------:R-:W-:Y:S01]  /*1a60*/  UMOV UR7, URZ ;  /* 0x000000ff00077c82 */ /* 0x000fe20008000000 */
[----:B------:R-:W-:-:S05]  /*1a70*/  UMOV UR4, UR5 ;  /* 0x0000000500047c82 */ /* 0x000fca0008000000 */
.L_x_31:
[----:B------:R-:W-:Y:S01]  /*1a80*/  ULEA UR33, UR4, UR6, 0x3 ;  /* 0x0000000604217291 */ /* 0x000fe2000f8e18ff */
[----:B--2---:R-:W-:Y:S01]  /*1a90*/  @!P3 MOV R2, 0x8000 ;  /* 0x000080000002b802 */ /* 0x004fe20000000f00 */
[----:B--2-4-:R-:W-:Y:S10]  /*1aa0*/  @P0 BRA `(.L_x_26) ;  /* 0x00000000000c0947 */ /* 0x014ff40003800000 */
[----:B------:R-:W-:-:S04]  /*1ab0*/  SHF.L.U32 R3, R12, 0x1f, RZ ;  /* 0x0000001f0c037819 */ /* 0x000fc800000006ff */
[----:B------:R-:W2:Y:S02]  /*1ac0*/  SYNCS.PHASECHK.TRANS64.TRYWAIT P0, [UR33+0x30], R3 ;  /* 0x00003003ff0075a7 */ /* 0x000ea40008001121 */
[----:B--2---:R-:W-:Y:S05]  /*1ad0*/  @!P0 BRA `(.L_x_27) ;  /* 0x0000007800c88947 */ /* 0x004fea0003800000 */
.L_x_26:
[----:B------:R2:W-:Y:S01]  /*1ae0*/  @!P3 SYNCS.ARRIVE.TRANS64 RZ, [UR33], R2 ;  /* 0x00000002ffffb9a7 */ /* 0x0005e20008000021 */
[----:B------:R-:W-:-:S04]  /*1af0*/  ULOP3.LUT UR5, UR25, 0x2, URZ, 0xfc, !UPT ;  /* 0x0000000219057892 */ /* 0x000fc8000f8efcff */
[----:B------:R-:W-:-:S09]  /*1b00*/  UISETP.NE.AND UP0, UPT, UR5, 0x2, UPT ;  /* 0x000000020500788c */ /* 0x000fd2000bf05270 */
[----:B------:R-:W-:Y:S05]  /*1b10*/  BRA.U UP0, `(.L_x_28) ;  /* 0x0000000100047547 */ /* 0x000fea000b800000 */
[----:B------:R-:W-:Y:S05]  /*1b20*/  BPT.TRAP 0x1 ;  /* 0x000000040000795c */ /* 0x000fea0000300000 */
.L_x_28:
[----:B------:R-:W-:Y:S04]  /*1b30*/  BSSY.RECONVERGENT B0, `(.L_x_29) ;  /* 0x0000003000007945 */ /* 0x000fe80003800200 */
[----:B------:R-:W-:Y:S05]  /*1b40*/  @P2 BRA `(.L_x_30) ;  /* 0x0000000000042947 */ /* 0x000fea0003800000 */
[----:B------:R-:W-:Y:S05]  /*1b50*/  BPT.TRAP 0x1 ;  /* 0x000000040000795c */ /* 0x000fea0000300000 */
.L_x_30:
[----:B------:R-:W-:Y:S05]  /*1b60*/  BSYNC.RECONVERGENT B0 ;  /* 0x0000000000007941 */ /* 0x000fea0003800200 */
.L_x_29:
[----:B------:R-:W-:Y:S02]  /*1b70*/  UIADD3 UR5, UPT, UPT, UR4, 0x1, URZ ;  /* 0x0000000104057890 */ /* 0x000fe4000fffe0ff */
[----:B------:R-:W-:Y:S02]  /*1b80*/  UIADD3 UR16, UP1, UPT, UR28, 0x80, URZ ;  /* 0x000000801c107890 */ /* 0x000fe4000ff3e0ff */
[----:B------:R-:W-:Y:S02]  /*1b90*/  UISETP.NE.AND UP0, UPT, UR5, 0x6, UPT ;  /* 0x000000060500788c */ /* 0x000fe4000bf05270 */
[----:B------:R-:W-:Y:S02]  /*1ba0*/  USHF.L.U32 UR34, UR7, 0x6, URZ ;  /* 0x0000000607227899 */ /* 0x000fe400080006ff */
[----:B------:R-:W-:Y:S02]  /*1bb0*/  USEL UR9, URZ, 0x1, UP0 ;  /* 0x00000001ff097887 */ /* 0x000fe40008000000 */
[----:B------:R-:W-:-:S02]  /*1bc0*/  USEL UR5, UR5, URZ, UP0 ;  /* 0x000000ff05057287 */ /* 0x000fc40008000000 */
[----:B------:R-:W-:Y:S02]  /*1bd0*/  UIADD3 UR14, UP0, UPT, UR28, 0x180, URZ ;  /* 0x000001801c0e7890 */ /* 0x000fe4000ff1e0ff */
[----:B------:R-:W-:Y:S01]  /*1be0*/  ULEA UR8, UR5, UR6, 0x3 ;  /* 0x0000000605087291 */ /* 0x000fe2000f8e18ff */
[----:B------:R-:W-:Y:S01]  /*1bf0*/  LOP3.LUT R12, R12, UR9, RZ, 0x3c, !PT ;  /* 0x000000090c0c7c12 */ /* 0x000fe2000f8e3cff */
[----:B------:R-:W-:Y:S02]  /*1c00*/  UIADD3.X UR17, UPT, UPT, URZ, UR29, URZ, UP1, !UPT ;  /* 0x0000001dff117290 */ /* 0x000fe40008ffe4ff */
[----:B------:R-:W-:Y:S01]  /*1c10*/  UIADD3.X UR15, UPT, UPT, URZ, UR29, URZ, UP0, !UPT ;  /* 0x0000001dff0f7290 */ /* 0x000fe200087fe4ff */
[----:B-1----:R-:W-:Y:S01]  /*1c20*/  SHF.L.U32 R0, R12, 0x1f, RZ ;  /* 0x0000001f0c007819 */ /* 0x002fe200000006ff */
[----:B------:R-:W-:Y:S01]  /*1c30*/  UMOV UR18, 0x0 ;  /* 0x0000000000127882 */ /* 0x000fe20000000000 */
[----:B------:R-:W-:Y:S01]  /*1c40*/  UMOV UR19, 0x10000000 ;  /* 0x1000000000137882 */ /* 0x000fe20000000000 */
[----:B------:R-:W-:Y:S01]  /*1c50*/  UMOV UR12, UR36 ;  /* 0x00000024000c7c82 */ /* 0x000fe20008000000 */
[----:B------:R3:W4:Y:S01]  /*1c60*/  SYNCS.PHASECHK.TRANS64.TRYWAIT P0, [UR8+0x30], R0 ;  /* 0x00003000ff0075a7 */ /* 0x0007220008001108 */
[----:B------:R-:W-:Y:S01]  /*1c70*/  USHF.L.U32 UR8, UR4, 0xe, URZ ;  /* 0x0000000e04087899 */ /* 0x000fe200080006ff */
[----:B------:R-:W-:-:S02]  /*1c80*/  UMOV UR9, UR33 ;  /* 0x0000002100097c82 */ /* 0x000fc40008000000 */
[----:B------:R-:W-:Y:S01]  /*1c90*/  UMOV UR4, 0xf0000 ;  /* 0x000f000000047882 */ /* 0x000fe20000000000 */
[----:B------:R-:W-:Y:S02]  /*1ca0*/  ULEA UR32, UR21, UR8, 0x1 ;  /* 0x0000000815207291 */ /* 0x000fe4000f8e08ff */
[----:B------:R-:W-:Y:S02]  /*1cb0*/  UIADD3 UR8, UPT, UPT, UR6, 0x20400, UR8 ;  /* 0x0002040006087890 */ /* 0x000fe4000fffe008 */
[----:B------:R-:W-:Y:S01]  /*1cc0*/  UIADD3 UR32, UPT, UPT, UR6, 0x8400, UR32 ;  /* 0x0000840006207890 */ /* 0x000fe2000fffe020 */
[----:B------:R-:W-:Y:S01]  /*1cd0*/  UMOV UR10, UR34 ;  /* 0x00000022000a7c82 */ /* 0x000fe20008000000 */
[----:B------:R-:W-:Y:S01]  /*1ce0*/  UIADD3 UR7, UPT, UPT, UR7, 0x1, URZ ;  /* 0x0000000107077890 */ /* 0x000fe2000fffe0ff */
[----:B------:R-:W-:-:S03]  /*1cf0*/  UMOV UR13, UR24 ;  /* 0x00000018000d7c82 */ /* 0x000fc60008000000 */
[----:B------:R-:W-:-:S03]  /*1d00*/  UISETP.NE.AND UP0, UPT, UR7, UR24, UPT ;  /* 0x000000180700728c */ /* 0x000fc6000bf05270 */
[----:B------:R1:W-:Y:S01]  /*1d10*/  UTMALDG.3D.MULTICAST [UR32], [UR16], UR4, desc[UR18] ;  /* 0x00001220100073b4 */ /* 0x0003e20008011804 */
[----:B------:R3:W-:Y:S01]  /*1d20*/  UTMALDG.3D [UR8], [UR14], desc[UR18] ;  /* 0x000012080e0075b4 */ /* 0x0007e20008011000 */
[----:B-1----:R-:W-:-:S04]  /*1d30*/  UMOV UR4, UR5 ;  /* 0x0000000500047c82 */ /* 0x002fc80008000000 */
[----:B---3--:R-:W-:Y:S05]  /*1d40*/  BRA.U UP0, `(.L_x_31) ;  /* 0xfffffffd004c7547 */ /* 0x008fea000b83ffff */
.L_x_25:
[----:B------:R-:W-:Y:S01]  /*1d50*/  ULEA UR4, UR5, UR6, 0x3 ;  /* 0x0000000605047291 */ /* 0x000fe2000f8e18ff */
[----:B-1----:R-:W-:Y:S01]  /*1d60*/  SHF.L.U32 R0, R12, 0x1f, RZ ;  /* 0x0000001f0c007819 */ /* 0x002fe200000006ff */
[----:B------:R-:W-:Y:S01]  /*1d70*/  @!P1 SYNCS.ARRIVE.TRANS64.A1T0 RZ, [UR6+0xa8], RZ ;  /* 0x0000a8ffffff99a7 */ /* 0x000fe20008100006 */
[----:B------:R-:W-:-:S06]  /*1d80*/  UISETP.GT.AND UP0, UPT, UR41, UR40, UPT ;  /* 0x000000282900728c */ /* 0x000fcc000bf04270 */
[----:B--2-4-:R1:W2:Y:S03]  /*1d90*/  SYNCS.PHASECHK.TRANS64.TRYWAIT P0, [UR4+0x30], R0 ;  /* 0x00003000ff0075a7 */ /* 0x0142a60008001104 */
[----:B------:R-:W-:Y:S05]  /*1da0*/  BRA.U !UP0, `(.L_x_32) ;  /* 0x0000000108c07547 */ /* 0x000fea000b800000 */
[----:B------:R-:W-:Y:S01]  /*1db0*/  UIADD3 UR26, UPT, UPT, UR43, UR13, URZ ;  /* 0x0000000d2b1a7290 */ /* 0x000fe2000fffe0ff */
[----:B------:R-:W-:-:S11]  /*1dc0*/  UMOV UR4, UR5 ;  /* 0x0000000500047c82 */ /* 0x000fd60008000000 */
.L_x_38:
[----:B------:R-:W-:Y:S01]  /*1dd0*/  ULEA UR17, UR4, UR6, 0x3 ;  /* 0x0000000604117291 */ /* 0x000fe2000f8e18ff */
[----:B--2---:R-:W-:Y:S01]  /*1de0*/  @!P3 MOV R2, 0x8000 ;  /* 0x000080000002b802 */ /* 0x004fe20000000f00 */
[----:B--2-4-:R-:W-:Y:S10]  /*1df0*/  @P0 BRA `(.L_x_33) ;  /* 0x00000000000c0947 */ /* 0x014ff40003800000 */
[----:B------:R-:W-:-:S04]  /*1e00*/  SHF.L.U32 R3, R12, 0x1f, RZ ;  /* 0x0000001f0c037819 */ /* 0x000fc800000006ff */
[----:B------:R-:W2:Y:S02]  /*1e10*/  SYNCS.PHASECHK.TRANS64.TRYWAIT P0, [UR17+0x30], R3 ;  /* 0x00003003ff0075a7 */ /* 0x000ea40008001111 */
[----:B--2---:R-:W-:Y:S05]  /*1e20*/  @!P0 BRA `(.L_x_34) ;  /* 0x00000078000c8947 */ /* 0x004fea0003800000 */
.L_x_33:
[----:B------:R2:W-:Y:S01]  /*1e30*/  @!P3 SYNCS.ARRIVE.TRANS64 RZ, [UR17], R2 ;  /* 0x00000002ffffb9a7 */ /* 0x0005e20008000011 */
[----:B------:R-:W-:-:S04]  /*1e40*/  ULOP3.LUT UR5, UR25, 0x2, URZ, 0xfc, !UPT ;  /* 0x0000000219057892 */ /* 0x000fc8000f8efcff */
[----:B------:R-:W-:-:S09]  /*1e50*/  UISETP.NE.AND UP0, UPT, UR5, 0x2, UPT ;  /* 0x000000020500788c */ /* 0x000fd2000bf05270 */
[----:B------:R-:W-:Y:S05]  /*1e60*/  BRA.U UP0, `(.L_x_35) ;  /* 0x0000000100047547 */ /* 0x000fea000b800000 */
[----:B------:R-:W-:Y:S05]  /*1e70*/  BPT.TRAP 0x1 ;  /* 0x000000040000795c */ /* 0x000fea0000300000 */
.L_x_35:
[----:B------:R-:W-:Y:S04]  /*1e80*/  BSSY.RECONVERGENT B0, `(.L_x_36) ;  /* 0x0000003000007945 */ /* 0x000fe80003800200 */
[----:B------:R-:W-:Y:S05]  /*1e90*/  @P2 BRA `(.L_x_37) ;  /* 0x0000000000042947 */ /* 0x000fea0003800000 */
[----:B------:R-:W-:Y:S05]  /*1ea0*/  BPT.TRAP 0x1 ;  /* 0x000000040000795c */ /* 0x000fea0000300000 */
.L_x_37:
[----:B------:R-:W-:Y:S05]  /*1eb0*/  BSYNC.RECONVERGENT B0 ;  /* 0x0000000000007941 */ /* 0x000fea0003800200 */
.L_x_36:
[----:B------:R-:W-:Y:S02]  /*1ec0*/  UIADD3 UR5, UPT, UPT, UR4, 0x1, URZ ;  /* 0x0000000104057890 */ /* 0x000fe4000fffe0ff */
[----:B------:R-:W-:Y:S02]  /*1ed0*/  UIADD3 UR14, UP1, UPT, UR28, 0x80, URZ ;  /* 0x000000801c0e7890 */ /* 0x000fe4000ff3e0ff */
[----:B------:R-:W-:Y:S02]  /*1ee0*/  UISETP.NE.AND UP0, UPT, UR5, 0x6, UPT ;  /* 0x000000060500788c */ /* 0x000fe4000bf05270 */
[----:B------:R-:W-:Y:S02]  /*1ef0*/  USHF.L.U32 UR18, UR13, 0x6, URZ ;  /* 0x000000060d127899 */ /* 0x000fe400080006ff */
[----:B------:R-:W-:Y:S02]  /*1f00*/  USEL UR8, URZ, 0x1, UP0 ;  /* 0x00000001ff087887 */ /* 0x000fe40008000000 */
[----:B------:R-:W-:-:S02]  /*1f10*/  USEL UR5, UR5, URZ, UP0 ;  /* 0x000000ff05057287 */ /* 0x000fc40008000000 */
[----:B------:R-:W-:Y:S02]  /*1f20*/  UIADD3 UR22, UP0, UPT, UR28, 0x180, URZ ;  /* 0x000001801c167890 */ /* 0x000fe4000ff1e0ff */
[----:B------:R-:W-:Y:S01]  /*1f30*/  LOP3.LUT R12, R12, UR8, RZ, 0x3c, !PT ;  /* 0x000000080c0c7c12 */ /* 0x000fe2000f8e3cff */
[----:B------:R-:W-:Y:S02]  /*1f40*/  USHF.L.U32 UR8, UR4, 0xe, URZ ;  /* 0x0000000e04087899 */ /* 0x000fe400080006ff */
[----:B------:R-:W-:Y:S01]  /*1f50*/  ULEA UR7, UR5, UR6, 0x3 ;  /* 0x0000000605077291 */ /* 0x000fe2000f8e18ff */
[----:B-1----:R-:W-:Y:S01]  /*1f60*/  SHF.L.U32 R0, R12, 0x1f, RZ ;  /* 0x0000001f0c007819 */ /* 0x002fe200000006ff */
[----:B------:R-:W-:Y:S02]  /*1f70*/  ULEA UR16, UR21, UR8, 0x1 ;  /* 0x0000000815107291 */ /* 0x000fe4000f8e08ff */
[----:B------:R-:W-:Y:S02]  /*1f80*/  UIADD3.X UR15, UPT, UPT, URZ, UR29, URZ, UP1, !UPT ;  /* 0x0000001dff0f7290 */ /* 0x000fe40008ffe4ff */
[----:B------:R-:W-:-:S02]  /*1f90*/  UIADD3 UR16, UPT, UPT, UR6, 0x8400, UR16 ;  /* 0x0000840006107890 */ /* 0x000fc4000fffe010 */
[----:B------:R-:W-:Y:S01]  /*1fa0*/  UIADD3 UR8, UPT, UPT, UR6, 0x20400, UR8 ;  /* 0x0002040006087890 */ /* 0x000fe2000fffe008 */
[----:B------:R3:W4:Y:S01]  /*1fb0*/  SYNCS.PHASECHK.TRANS64.TRYWAIT P0, [UR7+0x30], R0 ;  /* 0x00003000ff0075a7 */ /* 0x0007220008001107 */
[----:B------:R-:W-:Y:S01]  /*1fc0*/  UIADD3.X UR23, UPT, UPT, URZ, UR29, URZ, UP0, !UPT ;  /* 0x0000001dff177290 */ /* 0x000fe200087fe4ff */
[----:B------:R-:W-:Y:S01]  /*1fd0*/  UMOV UR4, 0xf0000 ;  /* 0x000f000000047882 */ /* 0x000fe20000000000 */
[----:B------:R-:W-:Y:S01]  /*1fe0*/  UMOV UR30, 0x0 ;  /* 0x00000000001e7882 */ /* 0x000fe20000000000 */
[----:B------:R-:W-:Y:S01]  /*1ff0*/  UMOV UR31, 0x10000000 ;  /* 0x10000000001f7882 */ /* 0x000fe20000000000 */
[----:B------:R-:W-:Y:S01]  /*2000*/  UMOV UR19, UR35 ;  /* 0x0000002300137c82 */ /* 0x000fe20008000000 */
[----:B------:R-:W-:Y:S01]  /*2010*/  UMOV UR20, UR36 ;  /* 0x0000002400147c82 */ /* 0x000fe20008000000 */
[----:B------:R-:W-:Y:S01]  /*2020*/  UMOV UR12, UR36 ;  /* 0x00000024000c7c82 */ /* 0x000fe20008000000 */
[----:B------:R-:W-:Y:S01]  /*2030*/  UMOV UR9, UR17 ;  /* 0x0000001100097c82 */ /* 0x000fe20008000000 */
[----:B------:R-:W-:Y:S01]  /*2040*/  UMOV UR10, UR18 ;  /* 0x00000012000a7c82 */ /* 0x000fe20008000000 */
[----:B------:R1:W-:Y:S01]  /*2050*/  UTMALDG.3D.MULTICAST [UR16], [UR14], UR4, desc[UR30] ;  /* 0x00001e100e0073b4 */ /* 0x0003e20008011804 */
[----:B------:R-:W-:-:S04]  /*2060*/  UIADD3 UR13, UPT, UPT, UR13, 0x1, URZ ;  /* 0x000000010d0d7890 */ /* 0x000fc8000fffe0ff */
[----:B------:R-:W-:Y:S01]  /*2070*/  UISETP.NE.AND UP0, UPT, UR13, UR26, UPT ;  /* 0x0000001a0d00728c */ /* 0x000fe2000bf05270 */
[----:B------:R3:W-:Y:S01]  /*2080*/  UTMALDG.3D [UR8], [UR22], desc[UR30] ;  /* 0x00001e08160075b4 */ /* 0x0007e20008011000 */
[----:B-1----:R-:W-:-:S07]  /*2090*/  UMOV UR4, UR5 ;  /* 0x0000000500047c82 */ /* 0x002fce0008000000 */
[----:B---3--:R-:W-:Y:S05]  /*20a0*/  BRA.U UP0, `(.L_x_38) ;  /* 0xfffffffd00487547 */ /* 0x008fea000b83ffff */
.L_x_32:
[C---:B------:R-:W-:Y:S01]  /*20b0*/  LEA R3, R11.reuse, UR6, 0x3 ;  /* 0x000000060b037c11 */ /* 0x040fe2000f8e18ff */
[----:B------:R-:W-:Y:S01]  /*20c0*/  NOP ;  /* 0x0000000000007918 */ /* 0x000fe20000000000 */
[----:B-1----:R-:W-:Y:S02]  /*20d0*/  SHF.L.U32 R0, R10, 0x1f, RZ ;  /* 0x0000001f0a007819 */ /* 0x002fe400000006ff */
[----:B------:R-:W-:Y:S02]  /*20e0*/  LEA R5, R11, UR6, 0x4 ;  /* 0x000000060b057c11 */ /* 0x000fe4000f8e20ff */
[----:B--2-4-:R-:W1:Y:S02]  /*20f0*/  SYNCS.PHASECHK.TRANS64.TRYWAIT P0, [R3+URZ+0xb0], R0 ;  /* 0x0000b000030075a7 */ /* 0x014e6400080011ff */
[----:B-1----:R-:W-:Y:S05]  /*2100*/  @!P0 BRA `(.L_x_39) ;  /* 0x00000074006c8947 */ /* 0x002fea0003800000 */
.L_x_143:
[----:B------:R-:W2:Y:S01]  /*2110*/  LDS.128 R4, [R5+0x140] ;  /* 0x0001400005047984 */ /* 0x000ea20000000c00 */
[----:B------:R-:W-:Y:S01]  /*2120*/  UISETP.GE.AND UP0, UPT, UR42, 0x1, UPT ;  /* 0x000000012a00788c */ /* 0x000fe2000bf06270 */
[----:B------:R-:W-:Y:S01]  /*2130*/  @!PT LDS RZ, [RZ] ;  /* 0x00000000fffff984 */ /* 0x000fe20000000800 */
[----:B------:R-:W-:Y:S01]  /*2140*/  @!PT LDS RZ, [RZ] ;  /* 0x00000000fffff984 */ /* 0x000fe20000000800 */
[----:B------:R-:W-:Y:S01]  /*2150*/  @!PT LDS RZ, [RZ] ;  /* 0x00000000fffff984 */ /* 0x000fe20000000800 */
[----:B------:R-:W-:Y:S01]  /*2160*/  @!PT LDS RZ, [RZ] ;  /* 0x00000000fffff984 */ /* 0x000fe20000000800 */
[----:B------:R3:W-:Y:S06]  /*2170*/  MEMBAR.ALL.CTA ;  /* 0x0000000000007992 */ /* 0x0007ec0000008000 */
[----:B---3--:R-:W3:Y:S01]  /*2180*/  FENCE.VIEW.ASYNC.S ;  /* 0x00000000000073c6 */ /* 0x008ee20000000000 */
[----:B--2---:R-:W-:-:S13]  /*2190*/  LOP3.LUT P0, RZ, R6, 0x1, RZ, 0xc0, !PT ;  /* 0x0000000106ff7812 */ /* 0x004fda000780c0ff */
[----:B---3--:R-:W-:Y:S01]  /*21a0*/  VOTEU.ANY UP1, P0 ;  /* 0x0000000000ff7886 */ /* 0x008fe20000020100 */
[----:B------:R-:W-:-:S13]  /*21b0*/  PLOP3.LUT P0, PT, PT, PT, UP1, 0x80, 0x8 ;  /* 0x000000000008781c */ /* 0x000fda0003f0f018 */
[----:B-1----:R-:W-:Y:S02]  /*21c0*/  @P0 LOP3.LUT R0, R5, 0xffff, RZ, 0xc0, !PT ;  /* 0x0000ffff05000812 */ /* 0x002fe400078ec0ff */
[----:B------:R-:W-:Y:S02]  /*21d0*/  @P0 MOV R2, R4 ;  /* 0x0000000400020202 */ /* 0x000fe40000000f00 */
[----:B------:R-:W-:Y:S01]  /*21e0*/  @P0 R2UR UR7, R0 ;  /* 0x00000000000702ca */ /* 0x000fe200000e0000 */
[----:B------:R-:W-:Y:S01]  /*21f0*/  VIADD R0, R3, 0xc0 ;  /* 0x000000c003007836 */ /* 0x000fe20000000000 */
[----:B------:R-:W-:Y:S02]  /*2200*/  @P0 SHF.R.U32.HI R4, RZ, 0x10, R5 ;  /* 0x00000010ff040819 */ /* 0x000fe40000011605 */
[----:B------:R-:W-:Y:S02]  /*2210*/  @P0 R2UR UR8, R2 ;  /* 0x00000000020802ca */ /* 0x000fe400000e0000 */
[----:B------:R-:W-:-:S02]  /*2220*/  PRMT R0, RZ, 0x654, R0 ;  /* 0x00000654ff007816 */ /* 0x000fc40000000000 */
[----:B------:R-:W-:Y:S02]  /*2230*/  @P0 R2UR UR4, R4 ;  /* 0x00000000040402ca */ /* 0x000fe400000e0000 */
[----:B------:R1:W-:Y:S03]  /*2240*/  SYNCS.ARRIVE.TRANS64.RED.A1T0 RZ, [R0+URZ], RZ ;  /* 0x000000ff00ff79a7 */ /* 0x0003e600081004ff */
[----:B------:R-:W-:-:S04]  /*2250*/  @UP1 UMOV UR27, UR7 ;  /* 0x00000007001b1c82 */ /* 0x000fc80008000000 */
[----:B------:R-:W-:-:S04]  /*2260*/  @UP1 UMOV UR37, UR8 ;  /* 0x0000000800251c82 */ /* 0x000fc80008000000 */
[----:B------:R-:W-:Y:S01]  /*2270*/  @UP1 UMOV UR36, UR4 ;  /* 0x0000000400241c82 */ /* 0x000fe20008000000 */
[----:B------:R-:W-:Y:S05]  /*2280*/  BRA.U !UP0, `(.L_x_40) ;  /* 0x0000000108d47547 */ /* 0x000fea000b800000 */
[----:B------:R-:W2:Y:S01]  /*2290*/  LDCU.128 UR12, c[0x0][0xb10] ;  /* 0x00016200ff0c77ac */ /* 0x000ea20008000c00 */
[----:B------:R-:W3:Y:S01]  /*22a0*/  LDCU UR26, c[0x0][0xb20] ;  /* 0x00016400ff1a77ac */ /* 0x000ee20008000800 */
[----:B------:R-:W4:Y:S01]  /*22b0*/  LDCU UR20, c[0x0][0xb0c] ;  /* 0x00016180ff1477ac */ /* 0x000f220008000800 */
[----:B------:R-:W1:Y:S01]  /*22c0*/  LDCU.64 UR10, c[0x0][0xb28] ;  /* 0x00016500ff0a77ac */ /* 0x000e620008000a00 */
[----:B------:R-:W-:Y:S02]  /*22d0*/  UISETP.NE.AND UP3, UPT, UR42, 0x1, UPT ;  /* 0x000000012a00788c */ /* 0x000fe4000bf65270 */
[----:B--2---:R-:W-:Y:S02]  /*22e0*/  UIMAD.WIDE.U32 UR16, UR38, UR15, URZ ;  /* 0x0000000f261072a5 */ /* 0x004fe4000f8e00ff */
[----:B------:R-:W-:Y:S02]  /*22f0*/  UIMAD.WIDE.U32 UR8, UR39, UR12, URZ ;  /* 0x0000000c270872a5 */ /* 0x000fe4000f8e00ff */
[----:B------:R-:W-:-:S02]  /*2300*/  UISETP.NE.AND UP0, UPT, UR14, 0x1, UPT ;  /* 0x000000010e00788c */ /* 0x000fc4000bf05270 */
[----:B------:R-:W-:Y:S01]  /*2310*/  UIMAD.WIDE.U32 UR22, UR27, UR15, URZ ;  /* 0x0000000f1b1672a5 */ /* 0x000fe2000f8e00ff */
[----:B------:R-:W-:Y:S02]  /*2320*/  UMOV UR16, UR17 ;  /* 0x0000001100107c82 */ /* 0x000fe40008000000 */
[----:B------:R-:W-:Y:S01]  /*2330*/  UMOV UR8, UR9 ;  /* 0x0000000900087c82 */ /* 0x000fe20008000000 */
[----:B---3--:R-:W-:Y:S02]  /*2340*/  USHF.R.U32.HI UR16, URZ, UR26, UR16 ;  /* 0x0000001aff107299 */ /* 0x008fe40008011610 */
[----:B----4-:R-:W-:Y:S02]  /*2350*/  UISETP.NE.AND UP2, UPT, UR20, 0x1, UPT ;  /* 0x000000011400788c */ /* 0x010fe4000bf45270 */
[----:B------:R-:W-:Y:S02]  /*2360*/  USHF.R.U32.HI UR8, URZ, UR13, UR8 ;  /* 0x0000000dff087299 */ /* 0x000fe40008011608 */
[----:B------:R-:W-:-:S02]  /*2370*/  USEL UR7, UR38, UR16, !UP0 ;  /* 0x0000001026077287 */ /* 0x000fc4000c000000 */
[----:B------:R-:W-:Y:S02]  /*2380*/  USEL UR8, UR39, UR8, !UP2 ;  /* 0x0000000827087287 */ /* 0x000fe4000d000000 */
[----:B-1----:R-:W-:Y:S01]  /*2390*/  UIMAD.WIDE.U32 UR16, UR7, UR10, URZ ;  /* 0x0000000a071072a5 */ /* 0x002fe2000f8e00ff */
[----:B------:R-:W-:Y:S01]  /*23a0*/  UMOV UR4, UR23 ;  /* 0x0000001700047c82 */ /* 0x000fe20008000000 */
[----:B------:R-:W-:Y:S02]  /*23b0*/  UIMAD.WIDE.U32 UR18, UR37, UR12, URZ ;  /* 0x0000000c251272a5 */ /* 0x000fe4000f8e00ff */
[----:B------:R-:W-:-:S03]  /*23c0*/  UIMAD.WIDE.U32 UR22, UR8, UR10, URZ ;  /* 0x0000000a081672a5 */ /* 0x000fc6000f8e00ff */
[----:B------:R-:W-:Y:S01]  /*23d0*/  UMOV UR16, UR17 ;  /* 0x0000001100107c82 */ /* 0x000fe20008000000 */
[----:B------:R-:W-:Y:S02]  /*23e0*/  USHF.R.U32.HI UR4, URZ, UR26, UR4 ;  /* 0x0000001aff047299 */ /* 0x000fe40008011604 */
[----:B------:R-:W-:Y:S01]  /*23f0*/  @UP3 USHF.R.U32.HI UR7, URZ, UR11, UR16 ;  /* 0x0000000bff073299 */ /* 0x000fe20008011610 */
[----:B------:R-:W-:Y:S01]  /*2400*/  UMOV UR18, UR19 ;  /* 0x0000001300127c82 */ /* 0x000fe20008000000 */
[----:B------:R-:W-:Y:S01]  /*2410*/  UMOV UR22, UR23 ;  /* 0x0000001700167c82 */ /* 0x000fe20008000000 */
[----:B------:R-:W-:Y:S02]  /*2420*/  USHF.R.U32.HI UR13, URZ, UR13, UR18 ;  /* 0x0000000dff0d7299 */ /* 0x000fe40008011612 */
[----:B------:R-:W-:Y:S02]  /*2430*/  USEL UR4, UR27, UR4, !UP0 ;  /* 0x000000041b047287 */ /* 0x000fe4000c000000 */
[----:B------:R-:W-:-:S02]  /*2440*/  @UP3 USHF.R.U32.HI UR8, URZ, UR11, UR22 ;  /* 0x0000000bff083299 */ /* 0x000fc40008011616 */
[----:B------:R-:W-:Y:S02]  /*2450*/  UIMAD UR9, UR42, UR7, URZ ;  /* 0x000000072a0972a4 */ /* 0x000fe4000f8e02ff */
[----:B------:R-:W-:Y:S02]  /*2460*/  USEL UR7, UR37, UR13, !UP2 ;  /* 0x0000000d25077287 */ /* 0x000fe4000d000000 */
[----:B------:R-:W-:Y:S02]  /*2470*/  UIMAD UR12, UR42, UR8, URZ ;  /* 0x000000082a0c72a4 */ /* 0x000fe4000f8e02ff */
[----:B------:R-:W-:Y:S02]  /*2480*/  UISETP.GE.AND UP0, UPT, UR4, UR9, UPT ;  /* 0x000000090400728c */ /* 0x000fe4000bf06270 */
[----:B------:R-:W-:Y:S02]  /*2490*/  UIMAD.WIDE.U32 UR16, UR4, UR10, URZ ;  /* 0x0000000a041072a5 */ /* 0x000fe4000f8e00ff */
[----:B------:R-:W-:-:S02]  /*24a0*/  UISETP.GE.OR UP0, UPT, UR7, UR12, UP0 ;  /* 0x0000000c0700728c */ /* 0x000fc40008706670 */
        /* <DEDUP_REMOVED lines=19> */
.L_x_40:
[----:B------:R-:W2:Y:S02]  /*25e0*/  LDCU UR4, c[0x0][0xb30] ;  /* 0x00016600ff0477ac */ /* 0x000ea40008000800 */
[----:B--2---:R-:W-:-:S09]  /*25f0*/  UISETP.NE.AND UP0, UPT, UR4, 0x1, UPT ;  /* 0x000000010400788c */ /* 0x004fd2000bf05270 */
[----:B------:R-:W-:Y:S05]  /*2600*/  BRA.U UP0, `(.L_x_41) ;  /* 0x0000000100447547 */ /* 0x000fea000b800000 */
[----:B------:R-:W2:Y:S01]  /*2610*/  LDCU.128 UR12, c[0x0][0xb10] ;  /* 0x00016200ff0c77ac */ /* 0x000ea20008000c00 */
[----:B------:R-:W3:Y:S01]  /*2620*/  LDCU UR16, c[0x0][0xb0c] ;  /* 0x00016180ff1077ac */ /* 0x000ee20008000800 */
[----:B------:R-:W4:Y:S01]  /*2630*/  LDCU UR17, c[0x0][0xb20] ;  /* 0x00016400ff1177ac */ /* 0x000f220008000800 */
[----:B--2---:R-:W-:Y:S02]  /*2640*/  UIMAD.WIDE.U32 UR10, UR37, UR12, URZ ;  /* 0x0000000c250a72a5 */ /* 0x004fe4000f8e00ff */
[----:B------:R-:W-:Y:S02]  /*2650*/  UIMAD.WIDE.U32 UR8, UR27, UR15, URZ ;  /* 0x0000000f1b0872a5 */ /* 0x000fe4000f8e00ff */
[----:B---3--:R-:W-:Y:S02]  /*2660*/  UISETP.NE.AND UP2, UPT, UR16, 0x1, UPT ;  /* 0x000000011000788c */ /* 0x008fe4000bf45270 */
[----:B------:R-:W-:Y:S01]  /*2670*/  UISETP.NE.AND UP0, UPT, UR14, 0x1, UPT ;  /* 0x000000010e00788c */ /* 0x000fe2000bf05270 */
[----:B------:R-:W-:-:S02]  /*2680*/  UMOV UR7, UR11 ;  /* 0x0000000b00077c82 */ /* 0x000fc40008000000 */
[----:B------:R-:W-:Y:S01]  /*2690*/  UMOV UR4, UR9 ;  /* 0x0000000900047c82 */ /* 0x000fe20008000000 */
[----:B------:R-:W-:Y:S02]  /*26a0*/  USHF.R.U32.HI UR7, URZ, UR13, UR7 ;  /* 0x0000000dff077299 */ /* 0x000fe40008011607 */
[----:B----4-:R-:W-:Y:S02]  /*26b0*/  USHF.R.U32.HI UR4, URZ, UR17, UR4 ;  /* 0x00000011ff047299 */ /* 0x010fe40008011604 */
[----:B------:R-:W-:Y:S02]  /*26c0*/  USEL UR7, UR37, UR7, !UP2 ;  /* 0x0000000725077287 */ /* 0x000fe4000d000000 */
[----:B------:R-:W-:-:S04]  /*26d0*/  USEL UR4, UR27, UR4, !UP0 ;  /* 0x000000041b047287 */ /* 0x000fc8000c000000 */
[----:B------:R-:W-:Y:S02]  /*26e0*/  UIADD3 UR8, UPT, UPT, UR7, -UR4, URZ ;  /* 0x8000000407087290 */ /* 0x000fe4000fffe0ff */
[----:B------:R-:W-:Y:S02]  /*26f0*/  UIADD3 UR4, UPT, UPT, -UR7, UR4, URZ ;  /* 0x0000000407047290 */ /* 0x000fe4000fffe1ff */
[----:B------:R-:W-:Y:S02]  /*2700*/  UIMAD UR27, UR8, UR14, UR27 ;  /* 0x0000000e081b72a4 */ /* 0x000fe4000f8e021b */
[----:B------:R-:W-:-:S12]  /*2710*/  UIMAD UR37, UR4, UR16, UR37 ;  /* 0x00000010042572a4 */ /* 0x000fd8000f8e0225 */
.L_x_41:
[----:B------:R-:W-:Y:S01]  /*2720*/  VIADD R11, R11, 0x1 ;  /* 0x000000010b0b7836 */ /* 0x000fe20000000000 */
[----:B------:R-:W-:Y:S01]  /*2730*/  R2UR UR4, R82 ;  /* 0x00000000520472ca */ /* 0x000fe200000e0000 */
[----:B------:R-:W-:Y:S01]  /*2740*/  UIADD3 UR20, UPT, UPT, UR27, UR63, URZ ;  /* 0x0000003f1b147290 */ /* 0x000fe2000fffe0ff */
[----:B------:R-:W-:Y:S02]  /*2750*/  PLOP3.LUT P1, PT, PT, PT, PT, 0x80, 0x8 ;  /* 0x000000000008781c */ /* 0x000fe40003f2f070 */
[----:B------:R-:W-:-:S04]  /*2760*/  ISETP.NE.AND P0, PT, R11, 0x2, PT ;  /* 0x000000020b00780c */ /* 0x000fc80003f05270 */
[----:B------:R-:W-:Y:S02]  /*2770*/  SEL R3, RZ, 0x1, P0 ;  /* 0x00000001ff037807 */ /* 0x000fe40000000000 */
[----:B------:R-:W-:Y:S02]  /*2780*/  SEL R11, R11, RZ, P0 ;  /* 0x000000ff0b0b7207 */ /* 0x000fe40000000000 */
[----:B------:R-:W-:Y:S01]  /*2790*/  LOP3.LUT R10, R10, R3, RZ, 0x3c, !PT ;  /* 0x000000030a0a7212 */ /* 0x000fe200078e3cff */
[----:B------:R-:W-:Y:S01]  /*27a0*/  UIADD3 UR16, UPT, UPT, UR37, UR4, URZ ;  /* 0x0000000425107290 */ /* 0x000fe2000fffe0ff */
[----:B------:R-:W-:Y:S11]  /*27b0*/  BRA.U UP1, `(.L_x_42) ;  /* 0xfffffff101407547 */ /* 0x000ff6000b83ffff */
[----:B------:R-:W-:Y:S01]  /*27c0*/  UIADD3 UR7, UPT, UPT, UR6, 0x30, URZ ;  /* 0x0000003006077890 */ /* 0x000fe2000fffe0ff */
[----:B------:R-:W-:-:S03]  /*27d0*/  SHF.L.U32 R3, R12, 0x1f, RZ ;  /* 0x0000001f0c037819 */ /* 0x000fc600000006ff */
[----:B------:R-:W-:-:S09]  /*27e0*/  ULEA UR4, UR5, UR7, 0x3 ;  /* 0x0000000705047291 */ /* 0x000fd2000f8e18ff */
[----:B------:R-:W2:Y:S02]  /*27f0*/  SYNCS.PHASECHK.TRANS64.TRYWAIT P0, [UR4], R3 ;  /* 0x00000003ff0075a7 */ /* 0x000ea40008001104 */
[----:B--2---:R-:W-:Y:S05]  /*2800*/  @!P0 BRA `(.L_x_43) ;  /* 0x0000006c00c08947 */ /* 0x004fea0003800000 */
.L_x_145:
[----:B------:R-:W-:-:S04]  /*2810*/  UIADD3 UR4, UPT, UPT, UR5, 0x1, URZ ;  /* 0x0000000105047890 */ /* 0x000fc8000fffe0ff */
[----:B------:R-:W-:-:S04]  /*2820*/  UISETP.NE.AND UP0, UPT, UR4, 0x6, UPT ;  /* 0x000000060400788c */ /* 0x000fc8000bf05270 */
[----:B------:R-:W-:Y:S02]  /*2830*/  USEL UR6, URZ, 0x1, UP0 ;  /* 0x00000001ff067887 */ /* 0x000fe40008000000 */
[----:B------:R-:W-:-:S04]  /*2840*/  USEL UR4, UR4, URZ, UP0 ;  /* 0x000000ff04047287 */ /* 0x000fc80008000000 */
[----:B------:R-:W-:Y:S01]  /*2850*/  ULEA UR5, UR4, UR7, 0x3 ;  /* 0x0000000704057291 */ /* 0x000fe2000f8e18ff */
[----:B------:R-:W-:-:S04]  /*2860*/  LOP3.LUT R2, R12, UR6, RZ, 0x3c, !PT ;  /* 0x000000060c027c12 */ /* 0x000fc8000f8e3cff */
[----:B-1----:R-:W-:-:S04]  /*2870*/  SHF.L.U32 R3, R2, 0x1f, RZ ;  /* 0x0000001f02037819 */ /* 0x002fc800000006ff */
[----:B------:R-:W1:Y:S02]  /*2880*/  SYNCS.PHASECHK.TRANS64.TRYWAIT P0, [UR5], R3 ;  /* 0x00000003ff0075a7 */ /* 0x000e640008001105 */
[----:B-1----:R-:W-:Y:S05]  /*2890*/  @!P0 BRA `(.L_x_44) ;  /* 0x0000006c00b48947 */ /* 0x002fea0003800000 */
.L_x_147:
        /* <DEDUP_REMOVED lines=9> */
.L_x_149:
        /* <DEDUP_REMOVED lines=9> */
.L_x_151:
        /* <DEDUP_REMOVED lines=9> */
.L_x_153:
[----:B------:R-:W-:-:S04]  /*2a50*/  UIADD3 UR4, UPT, UPT, UR4, 0x1, URZ ;  /* 0x0000000104047890 */ /* 0x000fc8000fffe0ff */
[----:B------:R-:W-:-:S04]  /*2a60*/  UISETP.NE.AND UP0, UPT, UR4, 0x6, UPT ;  /* 0x000000060400788c */ /* 0x000fc8000bf05270 */
[----:B------:R-:W-:Y:S02]  /*2a70*/  USEL UR5, URZ, 0x1, UP0 ;  /* 0x00000001ff057887 */ /* 0x000fe40008000000 */
[----:B------:R-:W-:-:S04]  /*2a80*/  USEL UR4, UR4, URZ, UP0 ;  /* 0x000000ff04047287 */ /* 0x000fc80008000000 */
[----:B------:R-:W-:Y:S01]  /*2a90*/  ULEA UR4, UR4, UR7, 0x3 ;  /* 0x0000000704047291 */ /* 0x000fe2000f8e18ff */
[----:B-1----:R-:W-:-:S04]  /*2aa0*/  LOP3.LUT R3, R2, UR5, RZ, 0x3c, !PT ;  /* 0x0000000502037c12 */ /* 0x002fc8000f8e3cff */
[----:B------:R-:W-:Y:S01]  /*2ab0*/  SHF.L.U32 R3, R3, 0x1f, RZ ;  /* 0x0000001f03037819 */ /* 0x000fe200000006ff */
[----:B------:R-:W-:-:S07]  /*2ac0*/  IMAD.U32 R0, RZ, RZ, UR4 ;  /* 0x00000004ff007e24 */ /* 0x000fce000f8e00ff */
.L_x_48:
[----:B-1----:R1:W2:Y:S02]  /*2ad0*/  SYNCS.PHASECHK.TRANS64.TRYWAIT P0, [R0+URZ], R3 ;  /* 0x00000003000075a7 */ /* 0x0022a400080011ff */
[----:B--2---:R-:W-:Y:S05]  /*2ae0*/  @!P0 NANOSLEEP.SYNCS 0x989680 ;  /* 0x009896800000895d */ /* 0x004fea0003900000 */
[----:B------:R-:W2:Y:S02]  /*2af0*/  @!P0 SYNCS.PHASECHK.TRANS64 P0, [R0+URZ], R3 ;  /* 0x00000003000085a7 */ /* 0x000ea400080010ff */
[----:B--2---:R-:W-:Y:S05]  /*2b00*/  @P0 EXIT ;  /* 0x000000000000094d */ /* 0x004fea0003800000 */
[----:B------:R-:W-:Y:S05]  /*2b10*/  BRA `(.L_x_48) ;  /* 0xfffffffc00ec7947 */ /* 0x000fea000383ffff */
.L_x_22:
[----:B------:R-:W-:-:S04]  /*2b20*/  UISETP.NE.AND UP0, UPT, UR47, URZ, UPT ;  /* 0x000000ff2f00728c */ /* 0x000fc8000bf05270 */
[----:B------:R-:W-:-:S09]  /*2b30*/  UISETP.NE.OR UP0, UPT, UR17, 0x1, UP0 ;  /* 0x000000011100788c */ /* 0x000fd20008705670 */
[----:B------:R-:W-:Y:S05]  /*2b40*/  BRA.U UP0, `(.L_x_49) ;  /* 0x0000000500487547 */ /* 0x000fea000b800000 */
[----:B------:R-:W-:Y:S01]  /*2b50*/  ISETP.GE.U32.AND P2, PT, R0, 0x4, PT ;  /* 0x000000040000780c */ /* 0x000fe20003f46070 */
[----:B------:R-:W-:Y:S01]  /*2b60*/  IMAD.MOV.U32 R12, RZ, RZ, 0x1 ;  /* 0x00000001ff0c7424 */ /* 0x000fe200078e00ff */
[----:B------:R-:W-:Y:S02]  /*2b70*/  CS2R R10, SRZ ;  /* 0x00000000000a7805 */ /* 0x000fe4000001ff00 */
[----:B------:R-:W-:Y:S01]  /*2b80*/  CS2R R8, SRZ ;  /* 0x0000000000087805 */ /* 0x000fe2000001ff00 */
[----:B------:R-:W-:Y:S01]  /*2b90*/  UMOV UR6, 0x400 ;  /* 0x0000040000067882 */ /* 0x000fe20000000000 */
[----:B------:R-:W-:Y:S01]  /*2ba0*/  UMOV UR5, URZ ;  /* 0x000000ff00057c82 */ /* 0x000fe20008000000 */
[----:B------:R-:W-:-:S12]  /*2bb0*/  ULEA UR6, UR47, UR6, 0x18 ;  /* 0x000000062f067291 */ /* 0x000fd8000f8ec0ff */
.L_x_53:
[----:B------:R-:W-:Y:S02]  /*2bc0*/  LEA R2, R8, UR6, 0x3 ;  /* 0x0000000608027c11 */ /* 0x000fe4000f8e18ff */
[----:B------:R-:W-:-:S03]  /*2bd0*/  SHF.L.U32 R5, R9, 0x1f, RZ ;  /* 0x0000001f09057819 */ /* 0x000fc600000006ff */
[----:B------:R-:W-:Y:S01]  /*2be0*/  VIADD R4, R2, 0x120 ;  /* 0x0000012002047836 */ /* 0x000fe20000000000 */
[----:B------:R-:W1:Y:S02]  /*2bf0*/  SYNCS.PHASECHK.TRANS64.TRYWAIT P0, [R2+URZ+0x110], R5 ;  /* 0x00011005020075a7 */ /* 0x000e6400080011ff */
[----:B-1----:R-:W-:Y:S05]  /*2c00*/  @!P0 BRA `(.L_x_50) ;  /* 0x0000006c00388947 */ /* 0x002fea0003800000 */
.L_x_154:
[----:B------:R-:W-:Y:S01]  /*2c10*/  ULEA UR4, UR5, UR6, 0x3 ;  /* 0x0000000605047291 */ /* 0x000fe2000f8e18ff */
[----:B------:R-:W-:Y:S02]  /*2c20*/  PRMT R4, RZ, 0x654, R4 ;  /* 0x00000654ff047816 */ /* 0x000fe40000000004 */
[----:B-1----:R-:W-:Y:S01]  /*2c30*/  SHF.L.U32 R5, R12, 0x1f, RZ ;  /* 0x0000001f0c057819 */ /* 0x002fe200000006ff */
[----:B------:R-:W-:Y:S01]  /*2c40*/  UIADD3 UR7, UPT, UPT, UR4, 0xb0, URZ ;  /* 0x000000b004077890 */ /* 0x000fe2000fffe0ff */
[----:B------:R1:W-:Y:S05]  /*2c50*/  SYNCS.ARRIVE.TRANS64.RED.A1T0 RZ, [R4+URZ], RZ ;  /* 0x000000ff04ff79a7 */ /* 0x0003ea00081004ff */
[----:B------:R-:W-:Y:S01]  /*2c60*/  IMAD.U32 R7, RZ, RZ, UR7 ;  /* 0x00000007ff077e24 */ /* 0x000fe2000f8e00ff */
[----:B------:R-:W2:Y:S04]  /*2c70*/  SYNCS.PHASECHK.TRANS64.TRYWAIT P0, [UR4+0xc0], R5 ;  /* 0x0000c005ff0075a7 */ /* 0x000ea80008001104 */
[----:B------:R-:W-:Y:S01]  /*2c80*/  PRMT R6, R0, 0x654, R7 ;  /* 0x0000065400067816 */ /* 0x000fe20000000007 */
[----:B-1----:R-:W-:Y:S01]  /*2c90*/  @!P2 IMAD.MOV.U32 R4, RZ, RZ, 0x10 ;  /* 0x00000010ff04a424 */ /* 0x002fe200078e00ff */
[----:B--2---:R-:W-:Y:S06]  /*2ca0*/  @!P0 BRA `(.L_x_51) ;  /* 0x0000006c00248947 */ /* 0x004fec0003800000 */
.L_x_156:
[----:B------:R-:W-:Y:S01]  /*2cb0*/  ULEA UR8, UR5, UR6, 0x4 ;  /* 0x0000000605087291 */ /* 0x000fe2000f8e20ff */
[----:B------:R-:W-:Y:S01]  /*2cc0*/  SEL R3, R6, R3, !P2 ;  /* 0x0000000306037207 */ /* 0x000fe20005000000 */
[----:B------:R-:W-:Y:S01]  /*2cd0*/  UIADD3 UR9, UPT, UPT, UR4, 0xb0, URZ ;  /* 0x000000b004097890 */ /* 0x000fe2000fffe0ff */
[----:B-1----:R-:W-:Y:S01]  /*2ce0*/  LEA R2, R11, UR6, 0x3 ;  /* 0x000000060b027c11 */ /* 0x002fe2000f8e18ff */
[----:B------:R-:W-:Y:S01]  /*2cf0*/  UIADD3 UR8, UPT, UPT, UR8, 0x140, URZ ;  /* 0x0000014008087890 */ /* 0x000fe2000fffe0ff */
[----:B------:R-:W-:Y:S01]  /*2d00*/  SHF.L.U32 R5, R10, 0x1f, RZ ;  /* 0x0000001f0a057819 */ /* 0x000fe200000006ff */
[----:B------:R1:W-:Y:S01]  /*2d10*/  @!P2 SYNCS.ARRIVE.TRANS64.RED RZ, [R3+URZ], R4 ;  /* 0x0000000403ffa9a7 */ /* 0x0003e200080004ff */
[----:B------:R-:W-:Y:S01]  /*2d20*/  UIADD3 UR4, UPT, UPT, UR5, 0x1, URZ ;  /* 0x0000000105047890 */ /* 0x000fe2000fffe0ff */
[----:B------:R-:W-:-:S03]  /*2d30*/  VIADD R8, R8, 0x1 ;  /* 0x0000000108087836 */ /* 0x000fc60000000000 */
[----:B------:R-:W-:Y:S02]  /*2d40*/  UISETP.NE.AND UP0, UPT, UR4, 0x2, UPT ;  /* 0x000000020400788c */ /* 0x000fe4000bf05270 */
[----:B------:R-:W-:Y:S06]  /*2d50*/  UGETNEXTWORKID.BROADCAST [UR8], [UR9] ;  /* 0x00000000080073ca */ /* 0x000fec0008000100 */
[----:B------:R-:W-:Y:S01]  /*2d60*/  USEL UR7, URZ, 0x1, UP0 ;  /* 0x00000001ff077887 */ /* 0x000fe20008000000 */
[----:B------:R-:W-:Y:S01]  /*2d70*/  ISETP.NE.AND P0, PT, R8, 0x2, PT ;  /* 0x000000020800780c */ /* 0x000fe20003f05270 */
[----:B------:R-:W-:Y:S01]  /*2d80*/  USEL UR5, UR4, URZ, UP0 ;  /* 0x000000ff04057287 */ /* 0x000fe20008000000 */
[----:B------:R-:W2:Y:S03]  /*2d90*/  SYNCS.PHASECHK.TRANS64.TRYWAIT P1, [R2+URZ+0xb0], R5 ;  /* 0x0000b005020075a7 */ /* 0x000ea600080211ff */
[----:B------:R-:W-:Y:S01]  /*2da0*/  LOP3.LUT R12, R12, UR7, RZ, 0x3c, !PT ;  /* 0x000000070c0c7c12 */ /* 0x000fe2000f8e3cff */
[----:B-12---:R-:W-:Y:S07]  /*2db0*/  @!P1 BRA `(.L_x_52) ;  /* 0x0000006800f89947 */ /* 0x006fee0003800000 */
.L_x_157:
[C---:B------:R-:W-:Y:S01]  /*2dc0*/  LEA R4, R11.reuse, UR6, 0x4 ;  /* 0x000000060b047c11 */ /* 0x040fe2000f8e20ff */
[----:B-1----:R-:W-:Y:S01]  /*2dd0*/  VIADD R2, R2, 0xc0 ;  /* 0x000000c002027836 */ /* 0x002fe20000000000 */
[----:B------:R-:W-:Y:S01]  /*2de0*/  SEL R8, R8, RZ, P0 ;  /* 0x000000ff08087207 */ /* 0x000fe20000000000 */
[----:B------:R-:W-:-:S03]  /*2df0*/  VIADD R11, R11, 0x1 ;  /* 0x000000010b0b7836 */ /* 0x000fc60000000000 */
[----:B------:R-:W1:Y:S01]  /*2e00*/  LDS.128 R4, [R4+0x140] ;  /* 0x0001400004047984 */ /* 0x000e620000000c00 */
[----:B------:R-:W-:Y:S02]  /*2e10*/  PRMT R2, RZ, 0x654, R2 ;  /* 0x00000654ff027816 */ /* 0x000fe40000000002 */
[C---:B------:R-:W-:Y:S01]  /*2e20*/  ISETP.NE.AND P1, PT, R11.reuse, 0x2, PT ;  /* 0x000000020b00780c */ /* 0x040fe20003f25270 */
[----:B------:R-:W-:Y:S01]  /*2e30*/  @!PT LDS RZ, [RZ] ;  /* 0x00000000fffff984 */ /* 0x000fe20000000800 */
[----:B------:R-:W-:Y:S01]  /*2e40*/  @!PT LDS RZ, [RZ] ;  /* 0x00000000fffff984 */ /* 0x000fe20000000800 */
[----:B------:R-:W-:Y:S01]  /*2e50*/  @!PT LDS RZ, [RZ] ;  /* 0x00000000fffff984 */ /* 0x000fe20000000800 */
[----:B------:R-:W-:Y:S01]  /*2e60*/  @!PT LDS RZ, [RZ] ;  /* 0x00000000fffff984 */ /* 0x000fe20000000800 */
[----:B------:R2:W-:Y:S06]  /*2e70*/  MEMBAR.ALL.CTA ;  /* 0x0000000000007992 */ /* 0x0005ec0000008000 */
[----:B--2---:R-:W2:Y:S01]  /*2e80*/  FENCE.VIEW.ASYNC.S ;  /* 0x00000000000073c6 */ /* 0x004ea20000000000 */
[----:B------:R-:W-:Y:S01]  /*2e90*/  SEL R11, R11, RZ, P1 ;  /* 0x000000ff0b0b7207 */ /* 0x000fe20000800000 */
[----:B--2---:R2:W-:Y:S01]  /*2ea0*/  SYNCS.ARRIVE.TRANS64.RED.A1T0 RZ, [R2+URZ], RZ ;  /* 0x000000ff02ff79a7 */ /* 0x0045e200081004ff */
[----:B-1----:R-:W-:-:S02]  /*2eb0*/  LOP3.LUT P3, RZ, R6, 0x1, RZ, 0xc0, !PT ;  /* 0x0000000106ff7812 */ /* 0x002fc4000786c0ff */
[----:B------:R-:W-:-:S04]  /*2ec0*/  SEL R5, RZ, 0x1, P1 ;  /* 0x00000001ff057807 */ /* 0x000fc80000800000 */
[----:B------:R-:W-:Y:S02]  /*2ed0*/  LOP3.LUT R10, R10, R5, RZ, 0x3c, !PT ;  /* 0x000000050a0a7212 */ /* 0x000fe400078e3cff */
[----:B--2---:R-:W-:-:S04]  /*2ee0*/  SEL R2, RZ, 0x1, P0 ;  /* 0x00000001ff027807 */ /* 0x004fc80000000000 */
[----:B------:R-:W-:Y:S01]  /*2ef0*/  LOP3.LUT R9, R9, R2, RZ, 0x3c, !PT ;  /* 0x0000000209097212 */ /* 0x000fe200078e3cff */
[----:B------:R-:W-:Y:S06]  /*2f00*/  @P3 BRA `(.L_x_53) ;  /* 0xfffffffc002c3947 */ /* 0x000fec000383ffff */
[----:B------:R-:W-:Y:S01]  /*2f10*/  ULEA UR4, UR5, UR6, 0x3 ;  /* 0x0000000605047291 */ /* 0x000fe2000f8e18ff */
[----:B------:R-:W-:-:S08]  /*2f20*/  SHF.L.U32 R3, R12, 0x1f, RZ ;  /* 0x0000001f0c037819 */ /* 0x000fd000000006ff */
[----:B------:R-:W1:Y:S02]  /*2f30*/  SYNCS.PHASECHK.TRANS64 P0, [UR4+0xc0], R3 ;  /* 0x0000c003ff0075a7 */ /* 0x000e640008001004 */
[----:B-1----:R-:W-:Y:S05]  /*2f40*/  @P0 BRA `(.L_x_54) ;  /* 0x0000000000080947 */ /* 0x002fea0003800000 */
[----:B------:R-:W1:Y:S02]  /*2f50*/  SYNCS.PHASECHK.TRANS64.TRYWAIT P0, [UR4+0xc0], R3 ;  /* 0x0000c003ff0075a7 */ /* 0x000e640008001104 */
[----:B-1----:R-:W-:Y:S05]  /*2f60*/  @!P0 BRA `(.L_x_55) ;  /* 0x0000006800a08947 */ /* 0x002fea0003800000 */
.L_x_54:
[----:B------:R-:W-:-:S04]  /*2f70*/  UIADD3 UR7, UPT, UPT, UR5, 0x1, URZ ;  /* 0x0000000105077890 */ /* 0x000fc8000fffe0ff */
[----:B------:R-:W-:-:S04]  /*2f80*/  UISETP.NE.AND UP0, UPT, UR7, 0x2, UPT ;  /* 0x000000020700788c */ /* 0x000fc8000bf05270 */
[----:B------:R-:W-:Y:S02]  /*2f90*/  USEL UR8, URZ, 0x1, UP0 ;  /* 0x00000001ff087887 */ /* 0x000fe40008000000 */
[----:B------:R-:W-:-:S04]  /*2fa0*/  USEL UR7, UR7, URZ, UP0 ;  /* 0x000000ff07077287 */ /* 0x000fc80008000000 */
[----:B------:R-:W-:Y:S01]  /*2fb0*/  ULEA UR7, UR7, UR6, 0x3 ;  /* 0x0000000607077291 */ /* 0x000fe2000f8e18ff */
[----:B-1----:R-:W-:-:S04]  /*2fc0*/  LOP3.LUT R3, R12, UR8, RZ, 0x3c, !PT ;  /* 0x000000080c037c12 */ /* 0x002fc8000f8e3cff */
[----:B------:R-:W-:-:S04]  /*2fd0*/  SHF.L.U32 R0, R3, 0x1f, RZ ;  /* 0x0000001f03007819 */ /* 0x000fc800000006ff */
[----:B------:R-:W1:Y:S02]  /*2fe0*/  SYNCS.PHASECHK.TRANS64 P0, [UR7+0xc0], R0 ;  /* 0x0000c000ff0075a7 */ /* 0x000e640008001007 */
[----:B-1----:R-:W-:Y:S05]  /*2ff0*/  @P0 EXIT ;  /* 0x000000000000094d */ /* 0x002fea0003800000 */
[----:B------:R-:W-:Y:S02]  /*3000*/  SHF.L.U32 R3, R3, 0x1f, RZ ;  /* 0x0000001f03037819 */ /* 0x000fe400000006ff */
[----:B------:R-:W-:-:S07]  /*3010*/  MOV R0, UR7 ;  /* 0x0000000700007c02 */ /* 0x000fce0008000f00 */
.L_x_56:
[----:B-1----:R1:W2:Y:S02]  /*3020*/  SYNCS.PHASECHK.TRANS64.TRYWAIT P0, [R0+URZ+0xc0], R3 ;  /* 0x0000c003000075a7 */ /* 0x0022a400080011ff */
[----:B--2---:R-:W-:Y:S05]  /*3030*/  @!P0 NANOSLEEP.SYNCS 0x989680 ;  /* 0x009896800000895d */ /* 0x004fea0003900000 */
[----:B------:R-:W2:Y:S02]  /*3040*/  @!P0 SYNCS.PHASECHK.TRANS64 P0, [R0+URZ+0xc0], R3 ;  /* 0x0000c003000085a7 */ /* 0x000ea400080010ff */
[----:B--2---:R-:W-:Y:S05]  /*3050*/  @P0 EXIT ;  /* 0x000000000000094d */ /* 0x004fea0003800000 */
[----:B------:R-:W-:Y:S05]  /*3060*/  BRA `(.L_x_56) ;  /* 0xfffffffc00ec7947 */ /* 0x000fea000383ffff */
.L_x_49:
[----:B------:R-:W-:Y:S05]  /*3070*/  BRA.U UP4, `(.L_x_57) ;  /* 0x0000000d04bc7547 */ /* 0x000fea000b800000 */
[----:B------:R-:W-:Y:S01]  /*3080*/  UMOV UR4, 0x40 ;  /* 0x0000004000047882 */ /* 0x000fe20000000000 */
[----:B------:R-:W-:Y:S01]  /*3090*/  NOP ;  /* 0x0000000000007918 */ /* 0x000fe20000000000 */
[----:B------:R-:W-:Y:S01]  /*30a0*/  ULEA UR5, UR47, UR4, 0x18 ;  /* 0x000000042f057291 */ /* 0x000fe2000f8ec0ff */
[----:B------:R-:W-:Y:S02]  /*30b0*/  UMOV UR6, 0x400 ;  /* 0x0000040000067882 */ /* 0x000fe40000000000 */
[----:B------:R-:W-:-:S06]  /*30c0*/  ULEA UR6, UR47, UR6, 0x18 ;  /* 0x000000062f067291 */ /* 0x000fcc000f8ec0ff */
[----:B------:R-:W1:Y:S02]  /*30d0*/  LDS.U8 R0, [UR5+0x1c] ;  /* 0x00001c05ff007984 */ /* 0x000e640008000000 */
[----:B-1----:R-:W-:-:S13]  /*30e0*/  ISETP.NE.AND P0, PT, R0, RZ, PT ;  /* 0x000000ff0000720c */ /* 0x002fda0003f05270 */
[----:B------:R-:W-:Y:S05]  /*30f0*/  @P0 BRA `(.L_x_58) ;  /* 0x0000000000580947 */ /* 0x000fea0003800000 */
[----:B------:R-:W-:-:S13]  /*3100*/  ELECT P0, URZ, PT ;  /* 0x0000000000ff782f */ /* 0x000fda0003800000 */
[----:B------:R-:W-:Y:S05]  /*3110*/  @!P0 BRA `(.L_x_59) ;  /* 0x0000000000608947 */ /* 0x000fea0003800000 */
[----:B------:R-:W-:Y:S01]  /*3120*/  UMOV UR4, 0x10 ;  /* 0x0000001000047882 */ /* 0x000fe20000000000 */
[----:B------:R-:W-:Y:S01]  /*3130*/  HFMA2 R0, -RZ, RZ, 0, 5.9604644775390625e-08 ;  /* 0x00000001ff007431 */ /* 0x000fe200000001ff */
[----:B------:R-:W-:-:S03]  /*3140*/  MOV R3, 0xffff ;  /* 0x0000ffff00037802 */ /* 0x000fc60000000f00 */
[----:B------:R-:W-:Y:S04]  /*3150*/  DEPBAR.LE SB1, 0x36 ;  /* 0x00009d800000791a */ /* 0x000fe80000000000 */
[----:B------:R-:W1:Y:S02]  /*3160*/  UTCATOMSWS.FIND_AND_SET.ALIGN UP0, UR4, UR4 ;  /* 0x00000004000475e3 */ /* 0x000e640008000800 */
[----:B-1----:R-:W-:Y:S01]  /*3170*/  MOV R4, UR4 ;  /* 0x0000000400047c02 */ /* 0x002fe20008000f00 */
[----:B------:R-:W-:Y:S06]  /*3180*/  BRA.U UP0, `(.L_x_60) ;  /* 0x0000000100187547 */ /* 0x000fec000b800000 */
.L_x_61:
[----:B------:R-:W-:Y:S05]  /*3190*/  NANOSLEEP 0x64 ;  /* 0x000000640000795d */ /* 0x000fea0003800000 */
[----:B------:R-:W-:-:S05]  /*31a0*/  UMOV UR4, 0x10 ;  /* 0x0000001000047882 */ /* 0x000fca0000000000 */
[----:B------:R-:W-:Y:S04]  /*31b0*/  DEPBAR.LE SB1, 0x36 ;  /* 0x00009d800000791a */ /* 0x000fe80000000000 */
[----:B------:R-:W1:Y:S02]  /*31c0*/  UTCATOMSWS.FIND_AND_SET.ALIGN UP0, UR4, UR4 ;  /* 0x00000004000475e3 */ /* 0x000e640008000800 */
[----:B-1----:R-:W-:Y:S01]  /*31d0*/  MOV R4, UR4 ;  /* 0x0000000400047c02 */ /* 0x002fe20008000f00 */
[----:B------:R-:W-:Y:S05]  /*31e0*/  BRA.U !UP0, `(.L_x_61) ;  /* 0xfffffffd08e87547 */ /* 0x000fea000b83ffff */
.L_x_60:
[-C--:B------:R-:W-:Y:S02]  /*31f0*/  SHF.L.U32 R3, R3, R4.reuse, RZ ;  /* 0x0000000403037219 */ /* 0x080fe400000006ff */
[----:B------:R-:W-:Y:S01]  /*3200*/  SHF.L.U32 R0, R0, R4, RZ ;  /* 0x0000000400007219 */ /* 0x000fe200000006ff */
[----:B------:R-:W-:Y:S02]  /*3210*/  IMAD.SHL.U32 R4, R4, 0x20, RZ ;  /* 0x0000002004047824 */ /* 0x000fe400078e00ff */
[----:B------:R1:W-:Y:S04]  /*3220*/  ATOMS.OR RZ, [UR5+0x14], R3 ;  /* 0x00001403ffff798c */ /* 0x0003e8000b000005 */
[----:B------:R1:W-:Y:S04]  /*3230*/  ATOMS.OR RZ, [UR5+0x18], R0 ;  /* 0x00001800ffff798c */ /* 0x0003e8000b000005 */
[----:B------:R1:W-:Y:S01]  /*3240*/  STS [UR6+0x160], R4 ;  /* 0x00016004ff007988 */ /* 0x0003e20008000806 */
[----:B------:R-:W-:Y:S05]  /*3250*/  BRA `(.L_x_59) ;  /* 0x0000000000107947 */ /* 0x000fea0003800000 */
.L_x_58:
[----:B------:R-:W-:Y:S02]  /*3260*/  MOV R0, 0xffffffff ;  /* 0xffffffff00007802 */ /* 0x000fe40000000f00 */
[----:B------:R-:W-:-:S03]  /*3270*/  MOV R4, 0x32a0 ;  /* 0x000032a000047802 */ /* 0x000fc60000000f00 */
[----:B------:R1:W-:Y:S04]  /*3280*/  STS [UR6+0x160], R0 ;  /* 0x00016000ff007988 */ /* 0x0003e80008000806 */
[----:B-1---5:R-:W-:Y:S05]  /*3290*/  CALL.REL.NOINC `($__internal_1_$__cuda_sm10x_tcgen05_guardrail_trap_phase_invalid_during_alloc) ;  /* 0x0000006c00ec7944 */ /* 0x022fea0003c00000 */
.L_x_59:
[----:B------:R-:W-:Y:S05]  /*32a0*/  WARPSYNC.ALL ;  /* 0x0000000000007948 */ /* 0x000fea0003800000 */
[----:B------:R-:W2:Y:S01]  /*32b0*/  S2UR UR4, SR_CgaCtaId ;  /* 0x00000000000479c3 */ /* 0x000ea20000008800 */
[----:B------:R-:W-:Y:S01]  /*32c0*/  UMOV UR26, 0x400 ;  /* 0x00000400001a7882 */ /* 0x000fe20000000000 */
[----:B------:R-:W-:-:S06]  /*32d0*/  NOP ;  /* 0x0000000000007918 */ /* 0x000fcc0000000000 */
[----:B------:R-:W-:Y:S06]  /*32e0*/  BAR.ARV 0x6, 0xa0 ;  /* 0x0182800000007b1d */ /* 0x000fec0000002000 */
[----:B------:R-:W3:Y:S01]  /*32f0*/  LDCU UR5, c[0x0][0x38c] ;  /* 0x00007180ff0577ac */ /* 0x000ee20008000800 */
[----:B------:R-:W-:Y:S01]  /*3300*/  LOP3.LUT R2, R2, 0xffff, RZ, 0xc0, !PT ;  /* 0x0000ffff02027812 */ /* 0x000fe200078ec0ff */
[----:B------:R-:W-:Y:S01]  /*3310*/  IMAD.MOV.U32 R11, RZ, RZ, 0x1 ;  /* 0x00000001ff0b7424 */ /* 0x000fe200078e00ff */
[----:B------:R-:W-:Y:S01]  /*3320*/  CS2R R8, SRZ ;  /* 0x0000000000087805 */ /* 0x000fe2000001ff00 */
[----:B------:R-:W4:Y:S01]  /*3330*/  LDCU UR7, c[0x0][0x38c] ;  /* 0x00007180ff0777ac */ /* 0x000f220008000800 */
[----:B------:R-:W-:Y:S01]  /*3340*/  R2UR UR27, R2 ;  /* 0x00000000021b72ca */ /* 0x000fe200000e0000 */
[----:B------:R-:W-:Y:S01]  /*3350*/  IMAD.MOV.U32 R10, RZ, RZ, RZ ;  /* 0x000000ffff0a7224 */ /* 0x000fe200078e00ff */
[----:B------:R-:W-:Y:S01]  /*3360*/  UMOV UR31, URZ ;  /* 0x000000ff001f7c82 */ /* 0x000fe20008000000 */
[----:B------:R-:W-:Y:S01]  /*3370*/  UMOV UR22, URZ ;  /* 0x000000ff00167c82 */ /* 0x000fe20008000000 */
[----:B--2---:R-:W-:Y:S01]  /*3380*/  ULEA UR26, UR4, UR26, 0x18 ;  /* 0x0000001a041a7291 */ /* 0x004fe2000f8ec0ff */
[----:B------:R-:W-:Y:S01]  /*3390*/  UMOV UR38, 0x0 ;  /* 0x0000000000267882 */ /* 0x000fe20000000000 */
[----:B------:R-:W-:-:S02]  /*33a0*/  UMOV UR39, 0x8200490 ;  /* 0x0820049000277882 */ /* 0x000fc40000000000 */
[----:B------:R-:W-:Y:S02]  /*33b0*/  UIADD3 UR4, UPT, UPT, UR26, 0x8400, URZ ;  /* 0x000084001a047890 */ /* 0x000fe4000fffe0ff */
[----:B------:R-:W-:Y:S02]  /*33c0*/  UIADD3 UR6, UPT, UPT, UR26, 0x20400, URZ ;  /* 0x000204001a067890 */ /* 0x000fe4000fffe0ff */
[----:B---3--:R-:W-:Y:S01]  /*33d0*/  UIADD3 UR5, UPT, UPT, UR5, 0x3f, URZ ;  /* 0x0000003f05057890 */ /* 0x008fe2000fffe0ff */
[----:B-1----:R-:W1:Y:S01]  /*33e0*/  LDS R0, [UR26+0x160] ;  /* 0x0001601aff007984 */ /* 0x002e620008000800 */
[----:B------:R-:W-:Y:S01]  /*33f0*/  UMOV UR36, 0x0 ;  /* 0x0000000000247882 */ /* 0x000fe20000000000 */
[----:B------:R-:W-:Y:S01]  /*3400*/  UMOV UR37, 0x8200490 ;  /* 0x0820049000257882 */ /* 0x000fe20000000000 */
[----:B------:R-:W-:Y:S02]  /*3410*/  USHF.R.S32.HI UR40, URZ, 0x1f, UR5 ;  /* 0x0000001fff287899 */ /* 0x000fe40008011405 */
[----:B----4-:R-:W-:-:S02]  /*3420*/  UISETP.GE.AND UP4, UPT, UR7, 0x1, UPT ;  /* 0x000000010700788c */ /* 0x010fc4000bf86270 */
[----:B------:R-:W-:Y:S02]  /*3430*/  ULEA.HI UR40, UR40, UR5, URZ, 0x6 ;  /* 0x0000000528287291 */ /* 0x000fe4000f8f30ff */
[----:B------:R-:W-:Y:S02]  /*3440*/  USHF.R.U32.HI UR5, URZ, 0x4, UR4 ;  /* 0x00000004ff057899 */ /* 0x000fe40008011604 */
[----:B------:R-:W-:Y:S02]  /*3450*/  USHF.R.S32.HI UR40, URZ, 0x6, UR40 ;  /* 0x00000006ff287899 */ /* 0x000fe40008011428 */
[----:B------:R-:W-:Y:S02]  /*3460*/  USHF.R.U32.HI UR4, URZ, 0x4, UR6 ;  /* 0x00000004ff047899 */ /* 0x000fe40008011606 */
[----:B------:R-:W-:Y:S02]  /*3470*/  UISETP.LT.AND UP0, UPT, UR40, 0x1, UPT ;  /* 0x000000012800788c */ /* 0x000fe4000bf01270 */
[----:B------:R-:W-:-:S02]  /*3480*/  ULOP3.LUT UR5, UR5, 0x3fff, URZ, 0xc0, !UPT ;  /* 0x00003fff05057892 */ /* 0x000fc4000f8ec0ff */
[----:B------:R-:W-:Y:S02]  /*3490*/  ULOP3.LUT UR4, UR4, 0x3fff, URZ, 0xc0, !UPT ;  /* 0x00003fff04047892 */ /* 0x000fe4000f8ec0ff */
[----:B------:R-:W-:Y:S02]  /*34a0*/  USEL UR41, UR40, 0x1, !UP0 ;  /* 0x0000000128297887 */ /* 0x000fe4000c000000 */
[----:B------:R-:W-:Y:S02]  /*34b0*/  ULOP3.LUT UR28, UR5, 0x10000, URZ, 0xfc, !UPT ;  /* 0x00010000051c7892 */ /* 0x000fe4000f8efcff */
[----:B------:R-:W-:Y:S02]  /*34c0*/  ULOP3.LUT UR29, UR4, 0x10000, URZ, 0xfc, !UPT ;  /* 0x00010000041d7892 */ /* 0x000fe4000f8efcff */
[----:B------:R-:W-:Y:S01]  /*34d0*/  UIADD3 UR41, UPT, UPT, -UR41, URZ, URZ ;  /* 0x000000ff29297290 */ /* 0x000fe2000fffe1ff */
[----:B------:R-:W-:Y:S01]  /*34e0*/  UMOV UR34, 0x0 ;  /* 0x0000000000227882 */ /* 0x000fe20000000000 */
[----:B------:R-:W-:Y:S01]  /*34f0*/  UMOV UR35, 0x8200490 ;  /* 0x0820049000237882 */ /* 0x000fe20000000000 */
[----:B------:R-:W-:Y:S01]  /*3500*/  UMOV UR32, 0x0 ;  /* 0x0000000000207882 */ /* 0x000fe20000000000 */
[----:B------:R-:W-:Y:S01]  /*3510*/  UMOV UR33, 0x8200490 ;  /* 0x0820049000217882 */ /* 0x000fe20000000000 */
[----:B-1----:R-:W-:-:S15]  /*3520*/  R2UR UR42, R0 ;  /* 0x00000000002a72ca */ /* 0x002fde00000e0000 */
.L_x_68:
[----:B------:R-:W-:Y:S02]  /*3530*/  LEA R0, R10, UR26, 0x3 ;  /* 0x0000001a0a007c11 */ /* 0x000fe4000f8e18ff */
[----:B------:R-:W-:Y:S02]  /*3540*/  SHF.L.U32 R5, R9, 0x1f, RZ ;  /* 0x0000001f09057819 */ /* 0x000fe400000006ff */
[----:B------:R-:W-:Y:S01]  /*3550*/  PLOP3.LUT P0, PT, PT, PT, UP4, 0x80, 0x8 ;  /* 0x000000000008781c */ /* 0x000fe20003f0f048 */
[----:B------:R-:W-:Y:S01]  /*3560*/  VIADD R3, R0, 0xc0 ;  /* 0x000000c000037836 */ /* 0x000fe20000000000 */
[----:B-1----:R-:W1:Y:S02]  /*3570*/  SYNCS.PHASECHK.TRANS64.TRYWAIT P1, [R0+URZ+0xb0], R5 ;  /* 0x0000b005000075a7 */ /* 0x002e6400080211ff */
[----:B-1-3--:R-:W-:Y:S09]  /*3580*/  @!P1 BRA `(.L_x_62) ;  /* 0x0000006400309947 */ /* 0x00aff20003800000 */
.L_x_159:
[----:B------:R-:W-:Y:S01]  /*3590*/  LEA R4, R10, UR26, 0x4 ;  /* 0x0000001a0a047c11 */ /* 0x000fe2000f8e20ff */
[----:B------:R-:W-:Y:S01]  /*35a0*/  @UP4 ULEA UR4, UR22, UR26, 0x3 ;  /* 0x0000001a16044291 */ /* 0x000fe2000f8e18ff */
[----:B------:R-:W-:Y:S01]  /*35b0*/  PLOP3.LUT P2, PT, PT, PT, PT, 0x80, 0x8 ;  /* 0x000000000008781c */ /* 0x000fe20003f4f070 */
[----:B------:R-:W-:Y:S01]  /*35c0*/  ULEA UR30, UR31, UR26, 0x3 ;  /* 0x0000001a1f1e7291 */ /* 0x000fe2000f8e18ff */
[----:B------:R-:W-:Y:S01]  /*35d0*/  PRMT R3, RZ, 0x654, R3 ;  /* 0x00000654ff037816 */ /* 0x000fe20000000003 */
[----:B------:R-:W-:Y:S01]  /*35e0*/  ULEA UR11, UR31, UR42, 0x7 ;  /* 0x0000002a1f0b7291 */ /* 0x000fe2000f8e38ff */
[----:B-1----:R-:W1:Y:S01]  /*35f0*/  LDS.128 R4, [R4+0x140] ;  /* 0x0001400004047984 */ /* 0x002e620000000c00 */
[----:B------:R-:W-:Y:S02]  /*3600*/  @P0 SHF.L.U32 R2, R8, 0x1f, RZ ;  /* 0x0000001f08020819 */ /* 0x000fe400000006ff */
[----:B------:R-:W-:Y:S01]  /*3610*/  SHF.L.U32 R0, R11, 0x1f, RZ ;  /* 0x0000001f0b007819 */ /* 0x000fe200000006ff */
[----:B------:R-:W-:Y:S01]  /*3620*/  @!PT LDS RZ, [RZ] ;  /* 0x00000000fffff984 */ /* 0x000fe20000000800 */
[----:B------:R-:W-:Y:S01]  /*3630*/  @!PT LDS RZ, [RZ] ;  /* 0x00000000fffff984 */ /* 0x000fe20000000800 */
[----:B------:R-:W-:Y:S01]  /*3640*/  @!PT LDS RZ, [RZ] ;  /* 0x00000000fffff984 */ /* 0x000fe20000000800 */
[----:B------:R-:W-:Y:S01]  /*3650*/  @!PT LDS RZ, [RZ] ;  /* 0x00000000fffff984 */ /* 0x000fe20000000800 */
[----:B------:R2:W-:Y:S06]  /*3660*/  MEMBAR.ALL.CTA ;  /* 0x0000000000007992 */ /* 0x0005ec0000008000 */
[----:B--2---:R-:W2:Y:S02]  /*3670*/  FENCE.VIEW.ASYNC.S ;  /* 0x00000000000073c6 */ /* 0x004ea40000000000 */
[----:B--2---:R2:W-:Y:S01]  /*3680*/  SYNCS.ARRIVE.TRANS64.RED.A1T0 RZ, [R3+URZ], RZ ;  /* 0x000000ff03ff79a7 */ /* 0x0045e200081004ff */
[----:B------:R2:W3:Y:S01]  /*3690*/  @P0 SYNCS.PHASECHK.TRANS64.TRYWAIT P2, [UR4], R2 ;  /* 0x00000002ff0005a7 */ /* 0x0004e20008041104 */
[----:B-1----:R-:W-:Y:S01]  /*36a0*/  LOP3.LUT P1, RZ, R6, 0x1, RZ, 0xc0, !PT ;  /* 0x0000000106ff7812 */ /* 0x002fe2000782c0ff */
[----:B------:R-:W1:Y:S02]  /*36b0*/  SYNCS.PHASECHK.TRANS64.TRYWAIT P0, [UR30+0xf0], R0 ;  /* 0x0000f000ff0075a7 */ /* 0x000e64000800111e */
[----:B-123--:R-:W-:Y:S10]  /*36c0*/  @!P0 BRA `(.L_x_63) ;  /* 0x0000006000f48947 */ /* 0x00eff40003800000 */
.L_x_161:
[----:B------:R-:W-:Y:S01]  /*36d0*/  IADD3 R10, PT, PT, R10, 0x1, RZ ;  /* 0x000000010a0a7810 */ /* 0x000fe20007ffe0ff */
[----:B------:R-:W-:Y:S06]  /*36e0*/  BRA.U !UP4, `(.L_x_64) ;  /* 0x000000010cc07547 */ /* 0x000fec000b800000 */
[----:B------:R-:W-:Y:S01]  /*36f0*/  UPLOP3.LUT UP2, UPT, UPT, UPT, UPT, 0x40, 0x4 ;  /* 0x000000000004789c */ /* 0x000fe20003f4e870 */
[----:B------:R-:W-:Y:S01]  /*3700*/  UMOV UR24, UR41 ;  /* 0x0000002900187c82 */ /* 0x000fe20008000000 */
[----:B------:R-:W-:Y:S01]  /*3710*/  UMOV UR23, UR40 ;  /* 0x0000002800177c82 */ /* 0x000fe20008000000 */
[----:B------:R-:W-:-:S08]  /*3720*/  UMOV UR10, UR22 ;  /* 0x00000016000a7c82 */ /* 0x000fd00008000000 */
.L_x_67:
[----:B------:R-:W-:Y:S02]  /*3730*/  UIADD3 UR24, UPT, UPT, UR24, 0x1, URZ ;  /* 0x0000000118187890 */ /* 0x000fe4000fffe0ff */
[----:B--2---:R-:W-:Y:S02]  /*3740*/  ULEA UR5, UR10, UR26, 0x3 ;  /* 0x0000001a0a057291 */ /* 0x004fe4000f8e18ff */
[----:B------:R-:W-:Y:S01]  /*3750*/  UISETP.NE.AND UP3, UPT, UR24, URZ, UPT ;  /* 0x000000ff1800728c */ /* 0x000fe2000bf65270 */
[----:B---3--:R-:W-:Y:S10]  /*3760*/  @P2 BRA `(.L_x_65) ;  /* 0x00000000000c2947 */ /* 0x008ff40003800000 */
[----:B-1----:R-:W-:Y:S04]  /*3770*/  SHF.L.U32 R3, R8, 0x1f, RZ ;  /* 0x0000001f08037819 */ /* 0x002fe800000006ff */
[----:B------:R-:W1:Y:S02]  /*3780*/  SYNCS.PHASECHK.TRANS64.TRYWAIT P0, [UR5], R3 ;  /* 0x00000003ff0075a7 */ /* 0x000e640008001105 */
[----:B-1----:R-:W-:Y:S05]  /*3790*/  @!P0 BRA `(.L_x_66) ;  /* 0x0000006000d88947 */ /* 0x002fea0003800000 */
.L_x_65:
[----:B------:R-:W-:Y:S01]  /*37a0*/  UISETP.NE.AND UP0, UPT, UR23, 0x1, UPT ;  /* 0x000000011700788c */ /* 0x000fe2000bf05270 */
[----:B------:R-:W-:Y:S01]  /*37b0*/  PLOP3.LUT P2, PT, PT, PT, PT, 0x80, 0x8 ;  /* 0x000000000008781c */ /* 0x000fe20003f4f070 */
[----:B------:R-:W-:Y:S02]  /*37c0*/  UIADD3 UR4, UPT, UPT, UR10, 0x1, URZ ;  /* 0x000000010a047890 */ /* 0x000fe4000fffe0ff */
[----:B------:R-:W-:Y:S02]  /*37d0*/  UIADD3 UR25, UPT, UPT, UR5, 0x30, URZ ;  /* 0x0000003005197890 */ /* 0x000fe4000fffe0ff */
[----:B------:R-:W-:Y:S01]  /*37e0*/  UISETP.NE.AND UP1, UPT, UR4, 0x6, UPT ;  /* 0x000000060400788c */ /* 0x000fe2000bf25270 */
[----:B------:R-:W-:Y:S01]  /*37f0*/  PLOP3.LUT P0, PT, PT, PT, UP0, 0x80, 0x8 ;  /* 0x000000000008781c */ /* 0x000fe20003f0f008 */
[----:B------:R-:W-:Y:S02]  /*3800*/  UIADD3 UR23, UPT, UPT, UR23, -0x1, URZ ;  /* 0xffffffff17177890 */ /* 0x000fe4000fffe0ff */
[----:B------:R-:W-:Y:S02]  /*3810*/  USEL UR6, URZ, 0x1, UP1 ;  /* 0x00000001ff067887 */ /* 0x000fe40008800000 */
[----:B------:R-:W-:Y:S01]  /*3820*/  USEL UR22, UR4, URZ, UP1 ;  /* 0x000000ff04167287 */ /* 0x000fe20008800000 */
[----:B------:R-:W-:Y:S01]  /*3830*/  UMOV UR7, 0x40004040 ;  /* 0x4000404000077882 */ /* 0x000fe20000000000 */
[----:B------:R-:W-:Y:S02]  /*3840*/  UMOV UR5, 0x40004040 ;  /* 0x4000404000057882 */ /* 0x000fe40000000000 */
[----:B------:R-:W-:Y:S01]  /*3850*/  @UP0 ULEA UR4, UR22, UR26, 0x3 ;  /* 0x0000001a16040291 */ /* 0x000fe2000f8e18ff */
[----:B------:R-:W-:Y:S01]  /*3860*/  LOP3.LUT R8, R8, UR6, RZ, 0x3c, !PT ;  /* 0x0000000608087c12 */ /* 0x000fe2000f8e3cff */
[----:B------:R-:W-:Y:S01]  /*3870*/  ULEA UR6, UR10, UR29, 0xa ;  /* 0x0000001d0a067291 */ /* 0x000fe2000f8e50ff */
[----:B------:R-:W-:Y:S02]  /*3880*/  UMOV UR21, 0x40004040 ;  /* 0x4000404000157882 */ /* 0x000fe40000000000 */
[----:B-1----:R-:W-:Y:S01]  /*3890*/  @P0 SHF.L.U32 R0, R8, 0x1f, RZ ;  /* 0x0000001f08000819 */ /* 0x002fe200000006ff */
[----:B------:R-:W-:Y:S02]  /*38a0*/  UIADD3 UR20, UPT, UPT, UR6, 0x2, URZ ;  /* 0x0000000206147890 */ /* 0x000fe4000fffe0ff */
[----:B------:R-:W-:Y:S01]  /*38b0*/  UIADD3 UR16, UPT, UPT, UR6, 0x4, URZ ;  /* 0x0000000406107890 */ /* 0x000fe2000fffe0ff */
[----:B------:R2:W3:Y:S01]  /*38c0*/  @P0 SYNCS.PHASECHK.TRANS64.TRYWAIT P2, [UR4], R0 ;  /* 0x00000000ff0005a7 */ /* 0x0004e20008041104 */
[----:B------:R-:W-:Y:S02]  /*38d0*/  ULEA UR4, UR10, UR28, 0xa ;  /* 0x0000001c0a047291 */ /* 0x000fe4000f8e50ff */
[----:B------:R-:W-:Y:S02]  /*38e0*/  UIADD3 UR12, UPT, UPT, UR6, 0x6, URZ ;  /* 0x00000006060c7890 */ /* 0x000fe4000fffe0ff */
[----:B------:R-:W-:Y:S02]  /*38f0*/  UIADD3 UR18, UPT, UPT, UR4, 0x2, URZ ;  /* 0x0000000204127890 */ /* 0x000fe4000fffe0ff */
[----:B------:R-:W-:Y:S02]  /*3900*/  UIADD3 UR14, UPT, UPT, UR4, 0x4, URZ ;  /* 0x00000004040e7890 */ /* 0x000fe4000fffe0ff */
[----:B------:R-:W-:Y:S01]  /*3910*/  UIADD3 UR8, UPT, UPT, UR4, 0x6, URZ ;  /* 0x0000000604087890 */ /* 0x000fe2000fffe0ff */
[----:B------:R2:W-:Y:S01]  /*3920*/  UTCHMMA gdesc[UR4], gdesc[UR6], tmem[UR11], tmem[UR38], idesc[UR39], UP2 ;  /* 0x00ff2606040075ea */ /* 0x0005e2000900000b */
[----:B------:R-:W-:Y:S01]  /*3930*/  UPLOP3.LUT UP2, UPT, UPT, UPT, UPT, 0x80, 0x8 ;  /* 0x000000000008789c */ /* 0x000fe20003f4f070 */
[----:B------:R-:W-:Y:S01]  /*3940*/  UMOV UR19, 0x40004040 ;  /* 0x4000404000137882 */ /* 0x000fe20000000000 */
[----:B------:R-:W-:Y:S01]  /*3950*/  UMOV UR17, 0x40004040 ;  /* 0x4000404000117882 */ /* 0x000fe20000000000 */
[----:B------:R2:W-:Y:S01]  /*3960*/  UTCHMMA gdesc[UR18], gdesc[UR20], tmem[UR11], tmem[UR36], idesc[UR37], UPT ;  /* 0x00ff2414120075ea */ /* 0x0005e2000b80000b */
[----:B------:R-:W-:Y:S01]  /*3970*/  UMOV UR15, 0x40004040 ;  /* 0x40004040000f7882 */ /* 0x000fe20000000000 */
[----:B------:R-:W-:Y:S01]  /*3980*/  UMOV UR13, 0x40004040 ;  /* 0x40004040000d7882 */ /* 0x000fe20000000000 */
[----:B------:R-:W-:Y:S01]  /*3990*/  UMOV UR9, 0x40004040 ;  /* 0x4000404000097882 */ /* 0x000fe20000000000 */
[----:B------:R2:W-:Y:S01]  /*39a0*/  UTCHMMA gdesc[UR14], gdesc[UR16], tmem[UR11], tmem[UR34], idesc[UR35], UPT ;  /* 0x00ff22100e0075ea */ /* 0x0005e2000b80000b */
[----:B------:R2:W-:Y:S01]  /*39b0*/  UTCHMMA gdesc[UR8], gdesc[UR12], tmem[UR11], tmem[UR32], idesc[UR33], UPT ;  /* 0x00ff200c080075ea */ /* 0x0005e2000b80000b */
[----:B------:R2:W-:Y:S01]  /*39c0*/  UTCBAR.MULTICAST [UR25], URZ, UR27 ;  /* 0x000000ff190073e9 */ /* 0x0005e2000800081b */
[----:B------:R-:W-:Y:S01]  /*39d0*/  UMOV UR10, UR22 ;  /* 0x00000016000a7c82 */ /* 0x000fe20008000000 */
[----:B------:R-:W-:Y:S05]  /*39e0*/  BRA.U UP3, `(.L_x_67) ;  /* 0xfffffffd03507547 */ /* 0x000fea000b83ffff */
.L_x_64:
[----:B--2---:R-:W-:Y:S01]  /*39f0*/  UIADD3 UR4, UPT, UPT, UR31, 0x1, URZ ;  /* 0x000000011f047890 */ /* 0x004fe2000fffe0ff */
[C---:B------:R-:W-:Y:S01]  /*3a00*/  ISETP.NE.AND P0, PT, R10.reuse, 0x2, PT ;  /* 0x000000020a00780c */ /* 0x040fe20003f05270 */
[----:B------:R-:W-:Y:S02]  /*3a10*/  UIADD3 UR5, UPT, UPT, UR30, 0xd0, URZ ;  /* 0x000000d01e057890 */ /* 0x000fe4000fffe0ff */
[----:B------:R-:W-:Y:S01]  /*3a20*/  UISETP.NE.AND UP0, UPT, UR4, 0x4, UPT ;  /* 0x000000040400788c */ /* 0x000fe2000bf05270 */
[----:B-1----:R-:W-:Y:S02]  /*3a30*/  SEL R0, RZ, 0x1, P0 ;  /* 0x00000001ff007807 */ /* 0x002fe40000000000 */
[----:B------:R-:W-:Y:S01]  /*3a40*/  SEL R10, R10, RZ, P0 ;  /* 0x000000ff0a0a7207 */ /* 0x000fe20000000000 */
[----:B------:R-:W-:Y:S01]  /*3a50*/  USEL UR6, URZ, 0x1, UP0 ;  /* 0x00000001ff067887 */ /* 0x000fe20008000000 */
[----:B------:R-:W-:Y:S01]  /*3a60*/  LOP3.LUT R9, R9, R0, RZ, 0x3c, !PT ;  /* 0x0000000009097212 */ /* 0x000fe200078e3cff */
[----:B------:R-:W-:Y:S01]  /*3a70*/  USEL UR31, UR4, URZ, UP0 ;  /* 0x000000ff041f7287 */ /* 0x000fe20008000000 */
[----:B------:R1:W-:Y:S03]  /*3a80*/  UTCBAR [UR5], URZ ;  /* 0x000000ff050073e9 */ /* 0x0003e600080000ff */
[----:B------:R-:W-:Y:S01]  /*3a90*/  LOP3.LUT R11, R11, UR6, RZ, 0x3c, !PT ;  /* 0x000000060b0b7c12 */ /* 0x000fe2000f8e3cff */
[----:B------:R-:W-:Y:S07]  /*3aa0*/  @P1 BRA `(.L_x_68) ;  /* 0xfffffff800a01947 */ /* 0x000fee000383ffff */
[----:B------:R-:W2:Y:S01]  /*3ab0*/  S2UR UR8, SR_CgaCtaId ;  /* 0x00000000000879c3 */ /* 0x000ea20000008800 */
[----:B------:R-:W-:Y:S01]  /*3ac0*/  ELECT P0, URZ, PT ;  /* 0x0000000000ff782f */ /* 0x000fe20003800000 */
[----:B------:R-:W-:Y:S01]  /*3ad0*/  IMAD.MOV.U32 R0, RZ, RZ, 0x1 ;  /* 0x00000001ff007424 */ /* 0x000fe200078e00ff */
[----:B------:R-:W-:Y:S01]  /*3ae0*/  UIADD3 UR26, UPT, UPT, UR26, 0xf0, URZ ;  /* 0x000000f01a1a7890 */ /* 0x000fe2000fffe0ff */
[----:B------:R-:W-:Y:S01]  /*3af0*/  SHF.L.U32 R3, R11, 0x1f, RZ ;  /* 0x0000001f0b037819 */ /* 0x000fe200000006ff */
[----:B------:R-:W-:-:S03]  /*3b00*/  UMOV UR4, 0x40 ;  /* 0x0000004000047882 */ /* 0x000fc60000000000 */
[----:B------:R-:W-:Y:S01]  /*3b10*/  UVIRTCOUNT.DEALLOC.SMPOOL 0x80 ;  /* 0x000000800000784c */ /* 0x000fe20000000000 */
[----:B--2---:R-:W-:Y:S02]  /*3b20*/  ULEA UR8, UR8, UR4, 0x18 ;  /* 0x0000000408087291 */ /* 0x004fe4000f8ec0ff */
[----:B------:R-:W-:-:S07]  /*3b30*/  ULEA UR4, UR31, UR26, 0x3 ;  /* 0x0000001a1f047291 */ /* 0x000fce000f8e18ff */
[----:B------:R2:W-:Y:S02]  /*3b40*/  @P0 STS.U8 [UR8+0x1c], R0 ;  /* 0x00001c00ff000988 */ /* 0x0005e40008000008 */
[----:B------:R-:W4:Y:S02]  /*3b50*/  SYNCS.PHASECHK.TRANS64.TRYWAIT P0, [UR4], R3 ;  /* 0x00000003ff0075a7 */ /* 0x000f240008001104 */
[----:B--2-4-:R-:W-:Y:S05]  /*3b60*/  @!P0 BRA `(.L_x_69) ;  /* 0x0000005c00fc8947 */ /* 0x014fea0003800000 */
.L_x_164:
[----:B------:R-:W-:-:S04]  /*3b70*/  UIADD3 UR4, UPT, UPT, UR31, 0x1, URZ ;  /* 0x000000011f047890 */ /* 0x000fc8000fffe0ff */
[----:B------:R-:W-:-:S04]  /*3b80*/  UISETP.NE.AND UP0, UPT, UR4, 0x4, UPT ;  /* 0x000000040400788c */ /* 0x000fc8000bf05270 */
[----:B------:R-:W-:Y:S02]  /*3b90*/  USEL UR6, URZ, 0x1, UP0 ;  /* 0x00000001ff067887 */ /* 0x000fe40008000000 */
[----:B------:R-:W-:-:S04]  /*3ba0*/  USEL UR4, UR4, URZ, UP0 ;  /* 0x000000ff04047287 */ /* 0x000fc80008000000 */
[----:B-1----:R-:W-:Y:S01]  /*3bb0*/  ULEA UR5, UR4, UR26, 0x3 ;  /* 0x0000001a04057291 */ /* 0x002fe2000f8e18ff */
[----:B------:R-:W-:-:S04]  /*3bc0*/  LOP3.LUT R2, R11, UR6, RZ, 0x3c, !PT ;  /* 0x000000060b027c12 */ /* 0x000fc8000f8e3cff */
[----:B--2---:R-:W-:-:S04]  /*3bd0*/  SHF.L.U32 R3, R2, 0x1f, RZ ;  /* 0x0000001f02037819 */ /* 0x004fc800000006ff */
[----:B------:R-:W1:Y:S02]  /*3be0*/  SYNCS.PHASECHK.TRANS64.TRYWAIT P0, [UR5], R3 ;  /* 0x00000003ff0075a7 */ /* 0x000e640008001105 */
[----:B-1----:R-:W-:Y:S05]  /*3bf0*/  @!P0 BRA `(.L_x_70) ;  /* 0x0000005c00f08947 */ /* 0x002fea0003800000 */
.L_x_166:
        /* <DEDUP_REMOVED lines=9> */
.L_x_168:
[----:B------:R-:W-:-:S04]  /*3c90*/  UIADD3 UR4, UPT, UPT, UR4, 0x1, URZ ;  /* 0x0000000104047890 */ /* 0x000fc8000fffe0ff */
[----:B------:R-:W-:-:S04]  /*3ca0*/  UISETP.NE.AND UP0, UPT, UR4, 0x4, UPT ;  /* 0x000000040400788c */ /* 0x000fc8000bf05270 */
[----:B------:R-:W-:Y:S02]  /*3cb0*/  USEL UR5, URZ, 0x1, UP0 ;  /* 0x00000001ff057887 */ /* 0x000fe40008000000 */
[----:B------:R-:W-:-:S04]  /*3cc0*/  USEL UR4, UR4, URZ, UP0 ;  /* 0x000000ff04047287 */ /* 0x000fc80008000000 */
[----:B------:R-:W-:Y:S01]  /*3cd0*/  ULEA UR4, UR4, UR26, 0x3 ;  /* 0x0000001a04047291 */ /* 0x000fe2000f8e18ff */
[----:B-1----:R-:W-:-:S04]  /*3ce0*/  LOP3.LUT R3, R2, UR5, RZ, 0x3c, !PT ;  /* 0x0000000502037c12 */ /* 0x002fc8000f8e3cff */
[----:B------:R-:W-:-:S04]  /*3cf0*/  SHF.L.U32 R3, R3, 0x1f, RZ ;  /* 0x0000001f03037819 */ /* 0x000fc800000006ff */
[----:B------:R-:W1:Y:S02]  /*3d00*/  SYNCS.PHASECHK.TRANS64.TRYWAIT P0, [UR4], R3 ;  /* 0x00000003ff0075a7 */ /* 0x000e640008001104 */
[----:B-1----:R-:W-:Y:S05]  /*3d10*/  @!P0 BRA `(.L_x_72) ;  /* 0x0000005c00d88947 */ /* 0x002fea0003800000 */
.L_x_170:
[----:B------:R-:W-:Y:S01]  /*3d20*/  NOP ;  /* 0x0000000000007918 */ /* 0x000fe20000000000 */
[----:B-1----:R-:W1:Y:S01]  /*3d30*/  LDS R0, [UR8+0x14] ;  /* 0x00001408ff007984 */ /* 0x002e620008000800 */
[----:B------:R-:W-:Y:S01]  /*3d40*/  ULOP3.LUT UR4, UR42, 0xffff, URZ, 0xc0, !UPT ;  /* 0x0000ffff2a047892 */ /* 0x000fe2000f8ec0ff */
[----:B------:R-:W-:Y:S01]  /*3d50*/  UMOV UR5, 0xffff ;  /* 0x0000ffff00057882 */ /* 0x000fe20000000000 */
[----:B------:R-:W-:Y:S02]  /*3d60*/  UMOV UR6, 0x1 ;  /* 0x0000000100067882 */ /* 0x000fe40000000000 */
[----:B------:R-:W-:-:S04]  /*3d70*/  USHF.R.U32.HI UR4, URZ, 0x5, UR4 ;  /* 0x00000005ff047899 */ /* 0x000fc80008011604 */
[----:B------:R-:W-:Y:S02]  /*3d80*/  USHF.L.U32 UR5, UR5, UR4, URZ ;  /* 0x0000000405057299 */ /* 0x000fe400080006ff */
[----:B------:R-:W-:-:S04]  /*3d90*/  USHF.L.U32 UR4, UR6, UR4, URZ ;  /* 0x0000000406047299 */ /* 0x000fc800080006ff */
[----:B-1----:R-:W-:-:S04]  /*3da0*/  LOP3.LUT R0, R0, UR5, RZ, 0xc0, !PT ;  /* 0x0000000500007c12 */ /* 0x002fc8000f8ec0ff */
[----:B------:R-:W-:-:S13]  /*3db0*/  ISETP.NE.AND P0, PT, R0, UR5, PT ;  /* 0x0000000500007c0c */ /* 0x000fda000bf05270 */
[----:B------:R-:W-:Y:S05]  /*3dc0*/  @P0 BRA `(.L_x_73) ;  /* 0x0000000000580947 */ /* 0x000fea0003800000 */
[----:B------:R-:W1:Y:S02]  /*3dd0*/  LDS R0, [UR8+0x18] ;  /* 0x00001808ff007984 */ /* 0x000e640008000800 */
[----:B-1----:R-:W-:-:S04]  /*3de0*/  LOP3.LUT R0, R0, UR4, RZ, 0xc0, !PT ;  /* 0x0000000400007c12 */ /* 0x002fc8000f8ec0ff */
[----:B------:R-:W-:-:S13]  /*3df0*/  ISETP.NE.AND P0, PT, R0, UR4, PT ;  /* 0x0000000400007c0c */ /* 0x000fda000bf05270 */
[----:B------:R-:W-:Y:S05]  /*3e00*/  @P0 BRA `(.L_x_74) ;  /* 0x00000000003c0947 */ /* 0x000fea0003800000 */
[----:B------:R-:W1:Y:S01]  /*3e10*/  S2R R2, SR_LANEID ;  /* 0x0000000000027919 */ /* 0x000e620000000000 */
[----:B------:R-:W-:Y:S01]  /*3e20*/  ULOP3.LUT UR5, URZ, UR5, URZ, 0x33, !UPT ;  /* 0x00000005ff057292 */ /* 0x000fe2000f8e33ff */
[----:B------:R-:W-:Y:S01]  /*3e30*/  LOP3.LUT R4, RZ, UR4, RZ, 0x33, !PT ;  /* 0x00000004ff047c12 */ /* 0x000fe2000f8e33ff */
[----:B------:R-:W-:Y:S02]  /*3e40*/  VOTEU.ANY UR4, UPT, PT ;  /* 0x0000000000047886 */ /* 0x000fe400038e0100 */
[----:B------:R-:W-:Y:S01]  /*3e50*/  UFLO.U32 UR4, UR4 ;  /* 0x00000004000472bd */ /* 0x000fe200080e0000 */
[----:B------:R-:W2:Y:S01]  /*3e60*/  REDUX UR6, R4 ;  /* 0x00000000040673c4 */ /* 0x000ea20000000000 */
[----:B------:R-:W-:-:S06]  /*3e70*/  IMAD.U32 R0, RZ, RZ, UR5 ;  /* 0x00000005ff007e24 */ /* 0x000fcc000f8e00ff */
[----:B------:R4:W-:Y:S01]  /*3e80*/  UTCATOMSWS.AND URZ, UR5 ;  /* 0x0000000500ff79e3 */ /* 0x0009e20008000000 */
[----:B------:R-:W3:Y:S01]  /*3e90*/  REDUX UR7, R0 ;  /* 0x00000000000773c4 */ /* 0x000ee20000000000 */
[----:B-1----:R-:W-:Y:S01]  /*3ea0*/  ISETP.EQ.U32.AND P0, PT, R2, UR4, PT ;  /* 0x0000000402007c0c */ /* 0x002fe2000bf02070 */
[----:B--2---:R-:W-:Y:S01]  /*3eb0*/  IMAD.U32 R2, RZ, RZ, UR6 ;  /* 0x00000006ff027e24 */ /* 0x004fe2000f8e00ff */
[----:B---3--:R-:W-:-:S11]  /*3ec0*/  MOV R3, UR7 ;  /* 0x0000000700037c02 */ /* 0x008fd60008000f00 */
[----:B------:R4:W-:Y:S04]  /*3ed0*/  @P0 ATOMS.AND RZ, [UR8+0x14], R3 ;  /* 0x00001403ffff098c */ /* 0x0009e8000a800008 */
[----:B------:R4:W-:Y:S01]  /*3ee0*/  @P0 ATOMS.AND RZ, [UR8+0x18], R2 ;  /* 0x00001802ffff098c */ /* 0x0009e2000a800008 */
[----:B------:R-:W-:Y:S05]  /*3ef0*/  BRA `(.L_x_75) ;  /* 0x0000000000147947 */ /* 0x000fea0003800000 */
.L_x_74:
[----:B------:R-:W-:Y:S02]  /*3f00*/  MOV R2, 0x3f20 ;  /* 0x00003f2000027802 */ /* 0x000fe40000000f00 */
[----:B---3-5:R-:W-:Y:S05]  /*3f10*/  CALL.REL.NOINC `($__internal_0_$__cuda_sm10x_tcgen05_guardrail_trap_col_being_dealloced_not_returned_by_alloc) ;  /* 0x0000006000c07944 */ /* 0x028fea0003c00000 */
[----:B------:R-:W-:Y:S05]  /*3f20*/  BRA `(.L_x_75) ;  /* 0x0000000000087947 */ /* 0x000fea0003800000 */
.L_x_73:
[----:B------:R-:W-:Y:S02]  /*3f30*/  MOV R2, 0x3f50 ;  /* 0x00003f5000027802 */ /* 0x000fe40000000f00 */
[----:B---3-5:R-:W-:Y:S05]  /*3f40*/  CALL.REL.NOINC `($__internal_2_$__cuda_sm10x_tcgen05_guardrail_trap_unallocated_columns_being_dealloced) ;  /* 0x0000006000cc7944 */ /* 0x028fea0003c00000 */
.L_x_75:
[----:B------:R-:W-:Y:S01]  /*3f50*/  NOP ;  /* 0x0000000000007918 */ /* 0x000fe20000000000 */
[----:B----4-:R-:W-:Y:S05]  /*3f60*/  EXIT ;  /* 0x000000000000794d */ /* 0x010fea0003800000 */
.L_x_57:
[----:B------:R-:W-:-:S09]  /*3f70*/  UISETP.NE.OR UP0, UPT, UR17, 0x3, !UP3 ;  /* 0x000000031100788c */ /* 0x000fd2000df05670 */
[----:B------:R-:W-:Y:S05]  /*3f80*/  BRA.U UP0, `(.L_x_76) ;  /* 0x0000001100547547 */ /* 0x000fea000b800000 */
[----:B------:R-:W1:Y:S01]  /*3f90*/  LDCU UR31, c[0x0][0x370] ;  /* 0x00006e00ff1f77ac */ /* 0x000e620008000800 */
[----:B------:R-:W2:Y:S01]  /*3fa0*/  LDC.64 R16, c[0x0][0x348] ;  /* 0x0000d200ff107b82 */ /* 0x000ea20000000a00 */
[----:B------:R-:W-:Y:S02]  /*3fb0*/  HFMA2 R13, -RZ, RZ, 0, 0 ;  /* 0x00000000ff0d7431 */ /* 0x000fe400000001ff */
[----:B------:R-:W-:Y:S01]  /*3fc0*/  IMAD.MOV.U32 R15, RZ, RZ, 0x1 ;  /* 0x00000001ff0f7424 */ /* 0x000fe200078e00ff */
[----:B------:R-:W1:Y:S01]  /*3fd0*/  LDCU.128 UR48, c[0x0][0xb10] ;  /* 0x00016200ff3077ac */ /* 0x000e620008000c00 */
[----:B------:R-:W-:Y:S01]  /*3fe0*/  IMAD.MOV.U32 R14, RZ, RZ, RZ ;  /* 0x000000ffff0e7224 */ /* 0x000fe200078e00ff */
[----:B------:R-:W-:Y:S01]  /*3ff0*/  MOV R7, 0x2000 ;  /* 0x0000200000077802 */ /* 0x000fe20000000f00 */
[----:B------:R-:W3:Y:S01]  /*4000*/  LDCU UR30, c[0x0][0x374] ;  /* 0x00006e80ff1e77ac */ /* 0x000ee20008000800 */
[----:B------:R-:W4:Y:S01]  /*4010*/  LDC.64 R2, c[0x0][0x888] ;  /* 0x00022200ff027b82 */ /* 0x000f220000000a00 */
[----:B------:R-:W3:Y:S01]  /*4020*/  LDCU UR15, c[0x0][0xb0c] ;  /* 0x00016180ff0f77ac */ /* 0x000ee20008000800 */
[----:B------:R-:W2:Y:S06]  /*4030*/  LDCU UR40, c[0x0][0xb20] ;  /* 0x00016400ff2877ac */ /* 0x000eac0008000800 */
[----:B------:R-:W4:Y:S01]  /*4040*/  LDC.64 R4, c[0x0][0x890] ;  /* 0x00022400ff047b82 */ /* 0x000f220000000a00 */
[----:B------:R-:W2:Y:S01]  /*4050*/  LDCU UR4, c[0x0][0xb30] ;  /* 0x00016600ff0477ac */ /* 0x000ea20008000800 */
[----:B------:R-:W-:Y:S01]  /*4060*/  UMOV UR21, 0x400 ;  /* 0x0000040000157882 */ /* 0x000fe20000000000 */
[----:B-1----:R-:W-:-:S02]  /*4070*/  UIMAD.WIDE.U32 UR6, UR31, UR48, URZ ;  /* 0x000000301f0672a5 */ /* 0x002fc4000f8e00ff */
[----:B---3--:R-:W-:Y:S02]  /*4080*/  UIMAD.WIDE.U32 UR8, UR30, UR51, URZ ;  /* 0x000000331e0872a5 */ /* 0x008fe4000f8e00ff */
[----:B------:R-:W-:Y:S02]  /*4090*/  ULEA UR21, UR47, UR21, 0x18 ;  /* 0x000000152f157291 */ /* 0x000fe4000f8ec0ff */
[----:B------:R-:W-:Y:S02]  /*40a0*/  UPLOP3.LUT UP3, UPT, UPT, UPT, UPT, 0x40, 0x4 ;  /* 0x000000000004789c */ /* 0x000fe40003f6e870 */
[----:B------:R-:W-:Y:S01]  /*40b0*/  UIADD3 UR37, UPT, UPT, UR21, 0x78, URZ ;  /* 0x0000007815257890 */ /* 0x000fe2000fffe0ff */
[----:B------:R-:W-:Y:S01]  /*40c0*/  UMOV UR6, UR7 ;  /* 0x0000000700067c82 */ /* 0x000fe20008000000 */
[----:B------:R-:W-:Y:S01]  /*40d0*/  UMOV UR38, UR9 ;  /* 0x0000000900267c82 */ /* 0x000fe20008000000 */
[----:B------:R-:W-:Y:S02]  /*40e0*/  UISETP.GE.AND UP0, UPT, UR42, 0x1, UPT ;  /* 0x000000012a00788c */ /* 0x000fe4000bf06270 */
[----:B------:R-:W-:Y:S01]  /*40f0*/  UISETP.NE.AND UP4, UPT, UR42, 0x1, UPT ;  /* 0x000000012a00788c */ /* 0x000fe2000bf85270 */
[----:B------:R-:W1:Y:S01]  /*4100*/  LDCU.64 UR22, c[0x0][0xb28] ;  /* 0x00016500ff1677ac */ /* 0x000e620008000a00 */
[----:B------:R-:W-:-:S02]  /*4110*/  UISETP.NE.AND UP6, UPT, UR15, 0x1, UPT ;  /* 0x000000010f00788c */ /* 0x000fc4000bfc5270 */
[----:B------:R-:W-:Y:S02]  /*4120*/  UISETP.NE.AND UP5, UPT, UR50, 0x1, UPT ;  /* 0x000000013200788c */ /* 0x000fe4000bfa5270 */
[----:B------:R-:W-:Y:S02]  /*4130*/  UIADD3 UR33, UPT, UPT, UR21, 0x60, URZ ;  /* 0x0000006015217890 */ /* 0x000fe4000fffe0ff */
[----:B------:R-:W-:Y:S02]  /*4140*/  UIADD3 UR25, UPT, UPT, UR21, 0x68, URZ ;  /* 0x0000006815197890 */ /* 0x000fe4000fffe0ff */
[----:B------:R-:W-:Y:S02]  /*4150*/  UIADD3 UR17, UPT, UPT, UR21, 0x70, URZ ;  /* 0x0000007015117890 */ /* 0x000fe4000fffe0ff */
[----:B------:R-:W-:Y:S02]  /*4160*/  UPRMT UR37, UR47, 0x654, UR37 ;  /* 0x000006542f257896 */ /* 0x000fe40008000025 */
[----:B------:R-:W-:-:S02]  /*4170*/  USHF.R.U32.HI UR39, URZ, UR49, UR6 ;  /* 0x00000031ff277299 */ /* 0x000fc40008011606 */
[----:B--2---:R-:W-:Y:S02]  /*4180*/  USHF.R.U32.HI UR38, URZ, UR40, UR38 ;  /* 0x00000028ff267299 */ /* 0x004fe40008011626 */
[----:B------:R-:W-:-:S11]  /*4190*/  UISETP.NE.AND UP2, UPT, UR4, 0x1, UPT ;  /* 0x000000010400788c */ /* 0x000fd6000bf45270 */
.L_x_87:
[C---:B------:R-:W-:Y:S02]  /*41a0*/  LEA R12, R14.reuse, UR21, 0x3 ;  /* 0x000000150e0c7c11 */ /* 0x040fe4000f8e18ff */
[----:B------:R-:W-:Y:S02]  /*41b0*/  SHF.L.U32 R9, R13, 0x1f, RZ ;  /* 0x0000001f0d097819 */ /* 0x000fe400000006ff */
[----:B------:R-:W-:Y:S02]  /*41c0*/  LEA R10, R14, UR21, 0x4 ;  /* 0x000000150e0a7c11 */ /* 0x000fe4000f8e20ff */
[----:B--2---:R-:W2:Y:S02]  /*41d0*/  SYNCS.PHASECHK.TRANS64.TRYWAIT P0, [R12+URZ+0xb0], R9 ;  /* 0x0000b0090c0075a7 */ /* 0x004ea400080011ff */
[----:B--2---:R-:W-:Y:S05]  /*41e0*/  @!P0 BRA `(.L_x_77) ;  /* 0x0000005800bc8947 */ /* 0x004fea0003800000 */
.L_x_171:
[----:B--2---:R-:W2:Y:S01]  /*41f0*/  LDS.128 R8, [R10+0x140] ;  /* 0x000140000a087984 */ /* 0x004ea20000000c00 */
[----:B------:R-:W-:Y:S01]  /*4200*/  UISETP.GE.AND UP0, UPT, UR42, 0x1, UPT ;  /* 0x000000012a00788c */ /* 0x000fe2000bf06270 */
[----:B------:R-:W-:Y:S01]  /*4210*/  @!PT LDS RZ, [RZ] ;  /* 0x00000000fffff984 */ /* 0x000fe20000000800 */
[----:B------:R-:W-:Y:S01]  /*4220*/  @!PT LDS RZ, [RZ] ;  /* 0x00000000fffff984 */ /* 0x000fe20000000800 */
[----:B------:R-:W-:Y:S01]  /*4230*/  @!PT LDS RZ, [RZ] ;  /* 0x00000000fffff984 */ /* 0x000fe20000000800 */
[----:B------:R-:W-:Y:S01]  /*4240*/  @!PT LDS RZ, [RZ] ;  /* 0x00000000fffff984 */ /* 0x000fe20000000800 */
[----:B------:R3:W-:Y:S06]  /*4250*/  MEMBAR.ALL.CTA ;  /* 0x0000000000007992 */ /* 0x0007ec0000008000 */
[----:B---3--:R-:W3:Y:S01]  /*4260*/  FENCE.VIEW.ASYNC.S ;  /* 0x00000000000073c6 */ /* 0x008ee20000000000 */
[----:B--2---:R-:W-:Y:S11]  /*4270*/  LOP3.LUT P0, RZ, R10, 0x1, RZ, 0xc0, !PT ;  /* 0x000000010aff7812 */ /* 0x004ff6000780c0ff */
[----:B------:R-:W-:Y:S02]  /*4280*/  @!UPT UIADD3 URZ, UPT, UPT, URZ, URZ, URZ ;  /* 0x000000fffffff290 */ /* 0x000fe4000fffe0ff */
[----:B---3--:R-:W-:Y:S01]  /*4290*/  VOTEU.ANY UP1, P0 ;  /* 0x0000000000ff7886 */ /* 0x008fe20000020100 */
[----:B------:R-:W-:Y:S11]  /*42a0*/  PLOP3.LUT P0, PT, PT, PT, UP1, 0x80, 0x8 ;  /* 0x000000000008781c */ /* 0x000ff60003f0f018 */
[----:B------:R-:W-:Y:S02]  /*42b0*/  @!UPT UIADD3 URZ, UPT, UPT, URZ, URZ, URZ ;  /* 0x000000fffffff290 */ /* 0x000fe4000fffe0ff */
[----:B------:R-:W-:Y:S02]  /*42c0*/  @P0 SHF.R.U32.HI R0, RZ, 0x10, R9 ;  /* 0x00000010ff000819 */ /* 0x000fe40000011609 */
[----:B------:R-:W-:Y:S02]  /*42d0*/  @P0 MOV R6, R8 ;  /* 0x0000000800060202 */ /* 0x000fe40000000f00 */
[----:B------:R-:W-:Y:S01]  /*42e0*/  @P0 R2UR UR4, R0 ;  /* 0x00000000000402ca */ /* 0x000fe200000e0000 */
[----:B------:R-:W-:Y:S01]  /*42f0*/  VIADD R0, R12, 0xc0 ;  /* 0x000000c00c007836 */ /* 0x000fe20000000000 */
[----:B------:R-:W-:Y:S02]  /*4300*/  @P0 LOP3.LUT R8, R9, 0xffff, RZ, 0xc0, !PT ;  /* 0x0000ffff09080812 */ /* 0x000fe400078ec0ff */
[----:B------:R-:W-:Y:S02]  /*4310*/  @P0 R2UR UR6, R6 ;  /* 0x00000000060602ca */ /* 0x000fe400000e0000 */
[----:B------:R-:W-:Y:S02]  /*4320*/  PRMT R0, RZ, 0x654, R0 ;  /* 0x00000654ff007816 */ /* 0x000fe40000000000 */
[----:B------:R-:W-:Y:S02]  /*4330*/  @P0 R2UR UR5, R8 ;  /* 0x00000000080502ca */ /* 0x000fe400000e0000 */
[----:B------:R2:W-:Y:S03]  /*4340*/  SYNCS.ARRIVE.TRANS64.RED.A1T0 RZ, [R0+URZ], RZ ;  /* 0x000000ff00ff79a7 */ /* 0x0005e600081004ff */
[----:B------:R-:W-:Y:S04]  /*4350*/  @UP1 UMOV UR29, UR4 ;  /* 0x00000004001d1c82 */ /* 0x000fe80008000000 */
[----:B------:R-:W-:Y:S04]  /*4360*/  @UP1 UMOV UR14, UR6 ;  /* 0x00000006000e1c82 */ /* 0x000fe80008000000 */
[----:B------:R-:W-:Y:S01]  /*4370*/  @UP1 UMOV UR13, UR5 ;  /* 0x00000005000d1c82 */ /* 0x000fe20008000000 */
[----:B------:R-:W-:Y:S05]  /*4380*/  BRA.U !UP0, `(.L_x_78) ;  /* 0x0000000108a47547 */ /* 0x000fea000b800000 */
[----:B------:R-:W-:Y:S02]  /*4390*/  UIMAD.WIDE.U32 UR18, UR13, UR51, URZ ;  /* 0x000000330d1272a5 */ /* 0x000fe4000f8e00ff */
[----:B------:R-:W-:Y:S02]  /*43a0*/  UIMAD.WIDE.U32 UR26, UR14, UR48, URZ ;  /* 0x000000300e1a72a5 */ /* 0x000fe4000f8e00ff */
[----:B------:R-:W-:Y:S02]  /*43b0*/  USEL UR4, UR30, UR38, !UP5 ;  /* 0x000000261e047287 */ /* 0x000fe4000e800000 */
[----:B------:R-:W-:Y:S02]  /*43c0*/  USEL UR7, UR31, UR39, !UP6 ;  /* 0x000000271f077287 */ /* 0x000fe4000f000000 */
[----:B-1----:R-:W-:Y:S02]  /*43d0*/  UIMAD.WIDE.U32 UR8, UR4, UR22, URZ ;  /* 0x00000016040872a5 */ /* 0x002fe4000f8e00ff */
[----:B------:R-:W-:Y:S01]  /*43e0*/  UIMAD.WIDE.U32 UR10, UR7, UR22, URZ ;  /* 0x00000016070a72a5 */ /* 0x000fe2000f8e00ff */
[----:B------:R-:W-:Y:S02]  /*43f0*/  UMOV UR5, UR19 ;  /* 0x0000001300057c82 */ /* 0x000fe40008000000 */
[----:B------:R-:W-:Y:S03]  /*4400*/  USHF.R.U32.HI UR6, URZ, UR40, UR5 ;  /* 0x00000028ff067299 */ /* 0x000fe60008011605 */
[----:B------:R-:W-:Y:S01]  /*4410*/  UMOV UR5, UR27 ;  /* 0x0000001b00057c82 */ /* 0x000fe20008000000 */
[----:B------:R-:W-:Y:S02]  /*4420*/  USEL UR6, UR13, UR6, !UP5 ;  /* 0x000000060d067287 */ /* 0x000fe4000e800000 */
[----:B------:R-:W-:Y:S03]  /*4430*/  USHF.R.U32.HI UR12, URZ, UR49, UR5 ;  /* 0x00000031ff0c7299 */ /* 0x000fe60008011605 */
[----:B------:R-:W-:Y:S02]  /*4440*/  UMOV UR5, UR9 ;  /* 0x0000000900057c82 */ /* 0x000fe40008000000 */
[----:B------:R-:W-:Y:S03]  /*4450*/  @UP4 USHF.R.U32.HI UR4, URZ, UR23, UR5 ;  /* 0x00000017ff044299 */ /* 0x000fe60008011605 */
[----:B------:R-:W-:Y:S01]  /*4460*/  UMOV UR5, UR11 ;  /* 0x0000000b00057c82 */ /* 0x000fe20008000000 */
[----:B------:R-:W-:Y:S02]  /*4470*/  UIMAD UR4, UR42, UR4, URZ ;  /* 0x000000042a0472a4 */ /* 0x000fe4000f8e02ff */
[----:B------:R-:W-:Y:S02]  /*4480*/  @UP4 USHF.R.U32.HI UR7, URZ, UR23, UR5 ;  /* 0x00000017ff074299 */ /* 0x000fe40008011605 */
[----:B------:R-:W-:Y:S02]  /*4490*/  UIMAD.WIDE.U32 UR10, UR6, UR22, URZ ;  /* 0x00000016060a72a5 */ /* 0x000fe4000f8e00ff */
[----:B------:R-:W-:Y:S02]  /*44a0*/  USEL UR5, UR14, UR12, !UP6 ;  /* 0x0000000c0e057287 */ /* 0x000fe4000f000000 */
[----:B------:R-:W-:Y:S02]  /*44b0*/  UIMAD UR8, UR42, UR7, URZ ;  /* 0x000000072a0872a4 */ /* 0x000fe4000f8e02ff */
[----:B------:R-:W-:Y:S03]  /*44c0*/  UISETP.GE.AND UP0, UPT, UR6, UR4, UPT ;  /* 0x000000040600728c */ /* 0x000fe6000bf06270 */
[----:B------:R-:W-:Y:S01]  /*44d0*/  UMOV UR4, UR11 ;  /* 0x0000000b00047c82 */ /* 0x000fe20008000000 */
[----:B------:R-:W-:Y:S02]  /*44e0*/  UISETP.GE.OR UP0, UPT, UR5, UR8, UP0 ;  /* 0x000000080500728c */ /* 0x000fe40008706670 */
[----:B------:R-:W-:Y:S02]  /*44f0*/  USHF.R.U32.HI UR4, URZ, UR23, UR4 ;  /* 0x00000017ff047299 */ /* 0x000fe40008011604 */
[----:B------:R-:W-:Y:S02]  /*4500*/  UIMAD.WIDE.U32 UR8, UR5, UR22, URZ ;  /* 0x00000016050872a5 */ /* 0x000fe4000f8e00ff */
[----:B------:R-:W-:Y:S04]  /*4510*/  USEL UR10, UR6, UR4, !UP4 ;  /* 0x00000004060a7287 */ /* 0x000fe8000e000000 */
[----:B------:R-:W-:Y:S01]  /*4520*/  UIADD3 UR11, UPT, UPT, -UR10, URZ, URZ ;  /* 0x000000ff0a0b7290 */ /* 0x000fe2000fffe1ff */
[----:B------:R-:W-:Y:S02]  /*4530*/  @!UP0 UMOV UR4, UR9 ;  /* 0x0000000900048c82 */ /* 0x000fe40008000000 */
[----:B------:R-:W-:Y:S02]  /*4540*/  @!UP0 USHF.R.U32.HI UR4, URZ, UR23, UR4 ;  /* 0x00000017ff048299 */ /* 0x000fe40008011604 */
[----:B------:R-:W-:Y:S02]  /*4550*/  UIMAD UR8, UR42, UR11, UR6 ;  /* 0x0000000b2a0872a4 */ /* 0x000fe4000f8e0206 */
[----:B------:R-:W-:Y:S04]  /*4560*/  @!UP0 USEL UR4, UR5, UR4, !UP4 ;  /* 0x0000000405048287 */ /* 0x000fe8000e000000 */
[----:B------:R-:W-:Y:S02]  /*4570*/  @!UP0 UIMAD UR8, UR7, UR8, UR4 ;  /* 0x00000008070882a4 */ /* 0x000fe4000f8e0204 */
[----:B------:R-:W-:Y:S02]  /*4580*/  @!UP0 UIADD3 UR9, UPT, UPT, UR10, -UR4, URZ ;  /* 0x800000040a098290 */ /* 0x000fe4000fffe0ff */
[----:B------:R-:W-:Y:S02]  /*4590*/  UIADD3 UR4, UPT, UPT, -UR5, URZ, URZ ;  /* 0x000000ff05047290 */ /* 0x000fe4000fffe1ff */
[----:B------:R-:W-:Y:S02]  /*45a0*/  UIADD3 UR7, UPT, UPT, -UR6, URZ, URZ ;  /* 0x000000ff06077290 */ /* 0x000fe4000fffe1ff */
[----:B------:R-:W-:Y:S02]  /*45b0*/  @!UP0 UIMAD UR6, UR9, UR42, UR5 ;  /* 0x0000002a090682a4 */ /* 0x000fe4000f8e0205 */
[----:B------:R-:W-:Y:S02]  /*45c0*/  UIMAD UR14, UR15, UR4, UR14 ;  /* 0x000000040f0e72a4 */ /* 0x000fe4000f8e020e */
[----:B------:R-:W-:Y:S01]  /*45d0*/  UIMAD UR13, UR50, UR7, UR13 ;  /* 0x00000007320d72a4 */ /* 0x000fe2000f8e020d */
[----:B------:R-:W-:Y:S02]  /*45e0*/  @!UP0 UMOV UR5, UR8 ;  /* 0x0000000800058c82 */ /* 0x000fe40008000000 */
[----:B------:R-:W-:Y:S02]  /*45f0*/  UIMAD UR14, UR5, UR15, UR14 ;  /* 0x0000000f050e72a4 */ /* 0x000fe4000f8e020e */
[----:B------:R-:W-:Y:S11]  /*4600*/  UIMAD UR13, UR6, UR50, UR13 ;  /* 0x00000032060d72a4 */ /* 0x000ff6000f8e020d */
[----:B------:R-:W-:Y:S01]  /*4610*/  @!UPT UIADD3 URZ, UPT, UPT, URZ, URZ, URZ ;  /* 0x000000fffffff290 */ /* 0x000fe2000fffe0ff */
.L_x_78:
[----:B------:R-:W3:Y:S01]  /*4620*/  @!UP2 LDCU.128 UR8, c[0x0][0xb10] ;  /* 0x00016200ff08a7ac */ /* 0x000ee20008000c00 */
[C---:B----4-:R-:W-:Y:S02]  /*4630*/  ISETP.NE.U32.AND P1, PT, R4.reuse, RZ, PT ;  /* 0x000000ff0400720c */ /* 0x050fe40003f25070 */
[----:B------:R-:W-:Y:S02]  /*4640*/  ISETP.NE.U32.AND P0, PT, R4, RZ, PT ;  /* 0x000000ff0400720c */ /* 0x000fe40003f05070 */
[C---:B------:R-:W-:Y:S02]  /*4650*/  ISETP.NE.AND.EX P1, PT, R5.reuse, RZ, PT, P1 ;  /* 0x000000ff0500720c */ /* 0x040fe40003f25310 */
[----:B------:R-:W-:Y:S01]  /*4660*/  ISETP.NE.AND.EX P0, PT, R5, RZ, PT, P0 ;  /* 0x000000ff0500720c */ /* 0x000fe20003f05300 */
[----:B------:R-:W4:Y:S01]  /*4670*/  @!UP2 LDCU UR5, c[0x0][0xb0c] ;  /* 0x00016180ff05a7ac */ /* 0x000f220008000800 */
[----:B------:R-:W-:Y:S01]  /*4680*/  SHF.L.U32 R9, R15, 0x1f, RZ ;  /* 0x0000001f0f097819 */ /* 0x000fe200000006ff */
[----:B------:R-:W-:Y:S02]  /*4690*/  USHF.L.U32 UR35, UR16, 0x7, URZ ;  /* 0x0000000710237899 */ /* 0x000fe400080006ff */
[----:B------:R-:W-:Y:S02]  /*46a0*/  USHF.L.U32 UR34, UR20, 0x7, URZ ;  /* 0x0000000714227899 */ /* 0x000fe400080006ff */
[----:B---3--:R-:W-:Y:S07]  /*46b0*/  UIMAD.WIDE.U32 UR6, UR14, UR8, URZ ;  /* 0x000000080e0672a5 */ /* 0x008fee000f8e00ff */
[----:B------:R-:W-:Y:S01]  /*46c0*/  @!UP2 UMOV UR4, UR7 ;  /* 0x000000070004ac82 */ /* 0x000fe20008000000 */
[----:B----4-:R-:W-:Y:S02]  /*46d0*/  @!UP2 UISETP.NE.AND UP0, UPT, UR5, 0x1, UPT ;  /* 0x000000010500a88c */ /* 0x010fe4000bf05270 */
[----:B------:R-:W-:Y:S02]  /*46e0*/  @!UP2 USHF.R.U32.HI UR4, URZ, UR9, UR4 ;  /* 0x00000009ff04a299 */ /* 0x000fe40008011604 */
[----:B------:R-:W-:Y:S02]  /*46f0*/  UIMAD.WIDE.U32 UR6, UR13, UR11, URZ ;  /* 0x0000000b0d0672a5 */ /* 0x000fe4000f8e00ff */
[----:B------:R-:W-:Y:S02]  /*4700*/  @!UP2 USEL UR8, UR14, UR4, !UP0 ;  /* 0x000000040e08a287 */ /* 0x000fe4000c000000 */
[----:B------:R-:W-:Y:S03]  /*4710*/  @!UP2 UISETP.NE.AND UP0, UPT, UR10, 0x1, UPT ;  /* 0x000000010a00a88c */ /* 0x000fe6000bf05270 */
[----:B------:R-:W-:Y:S02]  /*4720*/  @!UP2 UMOV UR6, UR7 ;  /* 0x000000070006ac82 */ /* 0x000fe40008000000 */
[----:B------:R-:W3:Y:S02]  /*4730*/  @!UP2 LDCU UR4, c[0x0][0xb20] ;  /* 0x00016400ff04a7ac */ /* 0x000ee40008000800 */
[----:B---3--:R-:W-:Y:S04]  /*4740*/  @!UP2 USHF.R.U32.HI UR6, URZ, UR4, UR6 ;  /* 0x00000004ff06a299 */ /* 0x008fe80008011606 */
[----:B------:R-:W-:Y:S04]  /*4750*/  @!UP2 USEL UR6, UR13, UR6, !UP0 ;  /* 0x000000060d06a287 */ /* 0x000fe8000c000000 */
[----:B------:R-:W-:Y:S02]  /*4760*/  @!UP2 UIADD3 UR4, UPT, UPT, -UR8, UR6, URZ ;  /* 0x000000060804a290 */ /* 0x000fe4000fffe1ff */
[----:B------:R-:W-:Y:S02]  /*4770*/  @!UP2 UIADD3 UR6, UPT, UPT, UR8, -UR6, URZ ;  /* 0x800000060806a290 */ /* 0x000fe4000fffe0ff */
[----:B------:R-:W-:Y:S02]  /*4780*/  @!UP2 UIMAD UR14, UR4, UR5, UR14 ;  /* 0x00000005040ea2a4 */ /* 0x000fe4000f8e020e */
[----:B------:R-:W-:Y:S01]  /*4790*/  @!UP2 UIMAD UR13, UR6, UR10, UR13 ;  /* 0x0000000a060da2a4 */ /* 0x000fe2000f8e020d */
[----:B------:R-:W-:Y:S11]  /*47a0*/  BRA.U UP3, `(.L_x_79) ;  /* 0x0000000103107547 */ /* 0x000ff6000b800000 */
[----:B--2---:R-:W-:Y:S04]  /*47b0*/  MOV R0, UR43 ;  /* 0x0000002b00007c02 */ /* 0x004fe80008000f00 */
[----:B------:R-:W-:Y:S04]  /*47c0*/  SHF.L.U32 R11, R0, 0x1f, RZ ;  /* 0x0000001f000b7819 */ /* 0x000fe800000006ff */
[----:B------:R-:W2:Y:S02]  /*47d0*/  SYNCS.PHASECHK.TRANS64.TRYWAIT P2, [UR21+0xa8], R11 ;  /* 0x0000a80bff0075a7 */ /* 0x000ea40008041115 */
[----:B--2---:R-:W-:Y:S05]  /*47e0*/  @!P2 BRA `(.L_x_80) ;  /* 0x000000540050a947 */ /* 0x004fea0003800000 */
.L_x_79:
[----:B------:R-:W-:Y:S05]  /*47f0*/  @!P1 BRA `(.L_x_81) ;  /* 0x0000000000309947 */ /* 0x000fea0003800000 */
[----:B------:R-:W-:Y:S01]  /*4800*/  ISETP.NE.U32.AND P1, PT, R2, RZ, PT ;  /* 0x000000ff0200720c */ /* 0x000fe20003f25070 */
[----:B------:R-:W3:Y:S01]  /*4810*/  LDCU.64 UR4, c[0x0][0x358] ;  /* 0x00006b00ff0477ac */ /* 0x000ee20008000a00 */
[----:B------:R-:W-:Y:S02]  /*4820*/  IMAD.MOV.U32 R80, RZ, RZ, 0x1 ;  /* 0x00000001ff507424 */ /* 0x000fe400078e00ff */
[----:B------:R-:W-:Y:S11]  /*4830*/  ISETP.NE.AND.EX P1, PT, R3, RZ, PT, P1 ;  /* 0x000000ff0300720c */ /* 0x000ff60003f25310 */
[----:B------:R-:W-:Y:S02]  /*4840*/  @!UPT UIADD3 URZ, UPT, UPT, URZ, URZ, URZ ;  /* 0x000000fffffff290 */ /* 0x000fe4000fffe0ff */
[----:B--2---:R-:W2:Y:S01]  /*4850*/  @P1 LDC.64 R10, c[0x0][0x888] ;  /* 0x00022200ff0a1b82 */ /* 0x004ea20000000a00 */
[----:B------:R-:W-:Y:S04]  /*4860*/  @P1 IMAD R0, R4, UR36, RZ ;  /* 0x0000002404001c24 */ /* 0x000fe8000f8e02ff */
[----:B--2---:R-:W-:Y:S04]  /*4870*/  @P1 IMAD.WIDE R10, R0, 0x4, R10 ;  /* 0x00000004000a1825 */ /* 0x004fe800078e020a */
[----:B------:R-:W-:Y:S01]  /*4880*/  HFMA2 R0, -RZ, RZ, 0, 5.9604644775390625e-08 ;  /* 0x00000001ff007431 */ /* 0x000fe200000001ff */
[----:B---3-5:R3:W5:Y:S04]  /*4890*/  @P1 LDG.E R41, desc[UR4][R10.64] ;  /* 0x000000040a291981 */ /* 0x028768000c1e1900 */
[----:B------:R-:W-:Y:S01]  /*48a0*/  @!P1 PRMT R80, R0, 0x7610, R80 ;  /* 0x0000761000509816 */ /* 0x000fe20000000050 */
[----:B---3--:R-:W4:Y:S06]  /*48b0*/  @!P1 LDC R41, c[0x0][0x880] ;  /* 0x00022000ff299b82 */ /* 0x008f2c0000000800 */
.L_x_81:
[----:B----45:R-:W-:Y:S01]  /*48c0*/  @!P0 FSETP.EQ.AND P1, PT, R41, RZ, PT ;  /* 0x000000ff2900820b */ /* 0x030fe20003f22000 */
[----:B------:R-:W-:Y:S01]  /*48d0*/  @!UPT UIADD3 URZ, UPT, UPT, URZ, URZ, URZ ;  /* 0x000000fffffff290 */ /* 0x000fe2000fffe0ff */
[----:B------:R-:W-:Y:S11]  /*48e0*/  @!P0 BRA `(.L_x_82) ;  /* 0x0000000000188947 */ /* 0x000ff60003800000 */
[----:B------:R-:W-:Y:S02]  /*48f0*/  LOP3.LUT P0, RZ, R80, 0xff, RZ, 0xc0, !PT ;  /* 0x000000ff50ff7812 */ /* 0x000fe4000780c0ff */
[----:B------:R-:W-:Y:S04]  /*4900*/  ISETP.NE.U32.AND P1, PT, R2, RZ, PT ;  /* 0x000000ff0200720c */ /* 0x000fe80003f25070 */
[----:B------:R-:W-:Y:S04]  /*4910*/  ISETP.NE.AND.EX P1, PT, R3, RZ, PT, P1 ;  /* 0x000000ff0300720c */ /* 0x000fe80003f25310 */
[----:B------:R-:W-:Y:S03]  /*4920*/  PLOP3.LUT P1, PT, P1, PT, PT, 0x8, 0x80 ;  /* 0x000000000080781c */ /* 0x000fe60000f2e170 */
[----:B------:R-:W-:Y:S11]  /*4930*/  @P0 FSETP.EQ.AND P1, PT, R41, RZ, PT ;  /* 0x000000ff2900020b */ /* 0x000ff60003f22000 */
[----:B------:R-:W-:Y:S02]  /*4940*/  @!UPT UIADD3 URZ, UPT, UPT, URZ, URZ, URZ ;  /* 0x000000fffffff290 */ /* 0x000fe4000fffe0ff */
.L_x_82:
[----:B------:R-:W3:Y:S01]  /*4950*/  SYNCS.PHASECHK.TRANS64.TRYWAIT P2, [UR21+0x80], R9 ;  /* 0x00008009ff0075a7 */ /* 0x000ee20008041115 */
[----:B------:R-:W-:Y:S04]  /*4960*/  ELECT P0, URZ, PT ;  /* 0x0000000000ff782f */ /* 0x000fe80003800000 */
[----:B------:R-:W-:Y:S11]  /*4970*/  PLOP3.LUT P1, PT, P1, P0, PT, 0xf2, 0x2f ;  /* 0x00000000002f781c */ /* 0x000ff60000f21e72 */
[----:B------:R-:W-:Y:S02]  /*4980*/  @!UPT UIADD3 URZ, UPT, UPT, URZ, URZ, URZ ;  /* 0x000000fffffff290 */ /* 0x000fe4000fffe0ff */
[----:B------:R-:W-:Y:S05]  /*4990*/  @!P1 IADD3 R8, P0, PT, R16, 0x580, RZ ;  /* 0x0000058010089810 */ /* 0x000fea0007f1e0ff */
[----:B------:R-:W-:Y:S01]  /*49a0*/  @!P1 IMAD.X R6, RZ, RZ, R17, P0 ;  /* 0x000000ffff069224 */ /* 0x000fe200000e0611 */
[----:B---3--:R-:W-:Y:S07]  /*49b0*/  @!P2 BRA `(.L_x_83) ;  /* 0x0000005000f4a947 */ /* 0x008fee0003800000 */
.L_x_174:
[----:B------:R-:W-:Y:S01]  /*49c0*/  @!P1 R2UR UR5, R8 ;  /* 0x00000000080592ca */ /* 0x000fe200000e0000 */
[----:B------:R-:W-:Y:S01]  /*49d0*/  VOTEU.ALL UP0, P1 ;  /* 0x0000000000ff7886 */ /* 0x000fe20000800000 */
[----:B------:R-:W-:Y:S01]  /*49e0*/  @!P1 R2UR UR4, R6 ;  /* 0x00000000060492ca */ /* 0x000fe200000e0000 */
[----:B--2---:R-:W-:Y:S01]  /*49f0*/  @!P1 IMAD.MOV.U32 R0, RZ, RZ, 0x2000 ;  /* 0x00002000ff009424 */ /* 0x004fe200078e00ff */
[----:B------:R-:W-:Y:S01]  /*4a00*/  UMOV UR8, 0x0 ;  /* 0x0000000000087882 */ /* 0x000fe20000000000 */
[----:B------:R-:W-:Y:S01]  /*4a10*/  UMOV UR9, 0x10000000 ;  /* 0x1000000000097882 */ /* 0x000fe20000000000 */
[----:B------:R-:W-:Y:S01]  /*4a20*/  @!UP0 UIADD3 UR32, UPT, UPT, UR21, 0x200, URZ ;  /* 0x0000020015208890 */ /* 0x000fe2000fffe0ff */
[----:B------:R-:W-:Y:S01]  /*4a30*/  @!P1 IADD3 R8, P0, PT, R16, 0x580, RZ ;  /* 0x0000058010089810 */ /* 0x000fe20007f1e0ff */
[----:B------:R-:W-:Y:S01]  /*4a40*/  VOTEU.ALL UP0, P1 ;  /* 0x0000000000ff7886 */ /* 0x000fe20000800000 */
[----:B------:R-:W-:Y:S03]  /*4a50*/  UPRMT UR6, UR47, 0x654, UR33 ;  /* 0x000006542f067896 */ /* 0x000fe60008000021 */
[----:B------:R-:W-:Y:S02]  /*4a60*/  @!P1 IMAD.X R6, RZ, RZ, R17, P0 ;  /* 0x000000ffff069224 */ /* 0x000fe400000e0611 */
[----:B------:R-:W-:Y:S02]  /*4a70*/  IMAD.U32 R10, RZ, RZ, UR5 ;  /* 0x00000005ff0a7e24 */ /* 0x000fe4000f8e00ff */
[----:B------:R-:W-:Y:S03]  /*4a80*/  IMAD.U32 R11, RZ, RZ, UR4 ;  /* 0x00000004ff0b7e24 */ /* 0x000fe6000f8e00ff */
[----:B------:R-:W-:Y:S02]  /*4a90*/  @!P1 R2UR UR4, R10 ;  /* 0x000000000a0492ca */ /* 0x000fe400000e0000 */
[----:B------:R-:W-:Y:S11]  /*4aa0*/  @!P1 R2UR UR5, R11 ;  /* 0x000000000b0592ca */ /* 0x000ff600000e0000 */
[----:B------:R-:W-:Y:S02]  /*4ab0*/  @!UPT UIADD3 URZ, UPT, UPT, URZ, URZ, URZ ;  /* 0x000000fffffff290 */ /* 0x000fe4000fffe0ff */
[----:B------:R2:W-:Y:S01]  /*4ac0*/  @!UP0 UTMALDG.3D [UR32], [UR4], desc[UR8] ;  /* 0x00000820040085b4 */ /* 0x0005e20008011000 */
[----:B------:R2:W-:Y:S01]  /*4ad0*/  @!P1 SYNCS.ARRIVE.TRANS64.RED.A0TR RZ, [UR21+0x60], R0 ;  /* 0x00006000ffff99a7 */ /* 0x0005e20008300415 */
[----:B------:R-:W-:Y:S01]  /*4ae0*/  SYNCS.ARRIVE.TRANS64.RED.A1T0 RZ, [UR6], RZ ;  /* 0x000000ffffff79a7 */ /* 0x000fe20008100406 */
[----:B------:R-:W3:Y:S02]  /*4af0*/  SYNCS.PHASECHK.TRANS64.TRYWAIT P2, [UR21+0x88], R9 ;  /* 0x00008809ff0075a7 */ /* 0x000ee40008041115 */
[----:B--23--:R-:W-:Y:S05]  /*4b00*/  @!P2 BRA `(.L_x_84) ;  /* 0x0000005000b8a947 */ /* 0x00cfea0003800000 */
.L_x_176:
        /* <DEDUP_REMOVED lines=8> */
[----:B------:R-:W-:Y:S01]  /*4b90*/  @!UP0 UIADD3 UR24, UPT, UPT, UR21, 0x2200, URZ ;  /* 0x0000220015188890 */ /* 0x000fe2000fffe0ff */
[----:B------:R-:W-:Y:S01]  /*4ba0*/  VOTEU.ALL UP0, P1 ;  /* 0x0000000000ff7886 */ /* 0x000fe20000800000 */
[----:B------:R-:W-:Y:S01]  /*4bb0*/  UMOV UR27, UR35 ;  /* 0x00000023001b7c82 */ /* 0x000fe20008000000 */
[----:B------:R-:W-:Y:S02]  /*4bc0*/  UMOV UR28, UR36 ;  /* 0x00000024001c7c82 */ /* 0x000fe40008000000 */
[----:B------:R-:W-:Y:S01]  /*4bd0*/  IMAD.U32 R10, RZ, RZ, UR5 ;  /* 0x00000005ff0a7e24 */ /* 0x000fe2000f8e00ff */
[----:B------:R-:W-:Y:S01]  /*4be0*/  UPRMT UR6, UR47, 0x654, UR25 ;  /* 0x000006542f067896 */ /* 0x000fe20008000019 */
[----:B------:R-:W-:Y:S02]  /*4bf0*/  IMAD.U32 R11, RZ, RZ, UR4 ;  /* 0x00000004ff0b7e24 */ /* 0x000fe4000f8e00ff */
[----:B------:R-:W-:Y:S01]  /*4c00*/  @!P1 IMAD.X R6, RZ, RZ, R17, P0 ;  /* 0x000000ffff069224 */ /* 0x000fe200000e0611 */
        /* <DEDUP_REMOVED lines=8> */
.L_x_178:
[----:B------:R-:W-:Y:S01]  /*4c90*/  @!P1 R2UR UR5, R8 ;  /* 0x00000000080592ca */ /* 0x000fe200000e0000 */
[----:B------:R-:W-:Y:S01]  /*4ca0*/  VOTEU.ALL UP0, P1 ;  /* 0x0000000000ff7886 */ /* 0x000fe20000800000 */
[----:B------:R-:W-:Y:S01]  /*4cb0*/  @!P1 R2UR UR4, R6 ;  /* 0x00000000060492ca */ /* 0x000fe200000e0000 */
[----:B--2---:R-:W-:Y:S01]  /*4cc0*/  @!P1 IMAD.MOV.U32 R0, RZ, RZ, 0x2000 ;  /* 0x00002000ff009424 */ /* 0x004fe200078e00ff */
[----:B------:R-:W-:Y:S01]  /*4cd0*/  UMOV UR8, 0x0 ;  /* 0x0000000000087882 */ /* 0x000fe20000000000 */
[----:B------:R-:W-:Y:S01]  /*4ce0*/  UMOV UR9, 0x10000000 ;  /* 0x1000000000097882 */ /* 0x000fe20000000000 */
[----:B------:R-:W-:Y:S01]  /*4cf0*/  @!UP0 UIADD3 UR18, UPT, UPT, UR34, 0x40, URZ ;  /* 0x0000004022128890 */ /* 0x000fe2000fffe0ff */
[----:B------:R-:W-:Y:S01]  /*4d00*/  VIADD R14, R14, 0x1 ;  /* 0x000000010e0e7836 */ /* 0x000fe20000000000 */
[----:B------:R-:W-:Y:S01]  /*4d10*/  @!UP0 UIADD3 UR16, UPT, UPT, UR21, 0x4200, URZ ;  /* 0x0000420015108890 */ /* 0x000fe2000fffe0ff */
[----:B------:R-:W-:Y:S01]  /*4d20*/  VOTEU.ALL UP0, P1 ;  /* 0x0000000000ff7886 */ /* 0x000fe20000800000 */
[----:B------:R-:W-:Y:S01]  /*4d30*/  UMOV UR19, UR35 ;  /* 0x0000002300137c82 */ /* 0x000fe20008000000 */
[----:B------:R-:W-:Y:S02]  /*4d40*/  UMOV UR20, UR36 ;  /* 0x0000002400147c82 */ /* 0x000fe40008000000 */
[----:B------:R-:W-:Y:S01]  /*4d50*/  IMAD.U32 R10, RZ, RZ, UR5 ;  /* 0x00000005ff0a7e24 */ /* 0x000fe2000f8e00ff */
[----:B------:R-:W-:Y:S01]  /*4d60*/  UPRMT UR6, UR47, 0x654, UR17 ;  /* 0x000006542f067896 */ /* 0x000fe20008000011 */
        /* <DEDUP_REMOVED lines=9> */
.L_x_180:
[----:B------:R-:W-:Y:S01]  /*4e00*/  @!P1 IADD3 R6, P0, PT, R16, 0x580, RZ ;  /* 0x0000058010069810 */ /* 0x000fe20007f1e0ff */
[----:B------:R-:W-:Y:S01]  /*4e10*/  VOTEU.ALL UP0, P1 ;  /* 0x0000000000ff7886 */ /* 0x000fe20000800000 */
[----:B------:R-:W-:Y:S01]  /*4e20*/  UMOV UR6, 0x0 ;  /* 0x0000000000067882 */ /* 0x000fe20000000000 */
[----:B------:R-:W-:Y:S01]  /*4e30*/  UMOV UR7, 0x10000000 ;  /* 0x1000000000077882 */ /* 0x000fe20000000000 */
[----:B------:R-:W-:Y:S01]  /*4e40*/  @!P1 R2UR UR5, R6 ;  /* 0x00000000060592ca */ /* 0x000fe200000e0000 */
[----:B--2---:R-:W-:Y:S01]  /*4e50*/  @!P1 IMAD.X R0, RZ, RZ, R17, P0 ;  /* 0x000000ffff009224 */ /* 0x004fe200000e0611 */
[----:B------:R-:W-:Y:S01]  /*4e60*/  @!UP0 UIADD3 UR10, UPT, UPT, UR34, 0x60, URZ ;  /* 0x00000060220a8890 */ /* 0x000fe2000fffe0ff */
[----:B------:R-:W-:Y:S01]  /*4e70*/  R2UR UR16, R82 ;  /* 0x00000000521072ca */ /* 0x000fe200000e0000 */
[----:B------:R-:W-:Y:S01]  /*4e80*/  @!UP0 UIADD3 UR8, UPT, UPT, UR21, 0x6200, URZ ;  /* 0x0000620015088890 */ /* 0x000fe2000fffe0ff */
[----:B------:R-:W-:Y:S01]  /*4e90*/  ISETP.NE.AND P0, PT, R14, 0x2, PT ;  /* 0x000000020e00780c */ /* 0x000fe20003f05270 */
[----:B------:R-:W-:Y:S01]  /*4ea0*/  @!UP0 UIADD3 UR9, UPT, UPT, UR21, 0x78, URZ ;  /* 0x0000007815098890 */ /* 0x000fe2000fffe0ff */
[----:B------:R-:W-:Y:S01]  /*4eb0*/  @!P1 R2UR UR4, R0 ;  /* 0x00000000000492ca */ /* 0x000fe200000e0000 */
[----:B------:R-:W-:Y:S01]  /*4ec0*/  VOTEU.ALL UP0, P1 ;  /* 0x0000000000ff7886 */ /* 0x000fe20000800000 */
[----:B------:R-:W-:Y:S01]  /*4ed0*/  UMOV UR11, UR35 ;  /* 0x00000023000b7c82 */ /* 0x000fe20008000000 */
[----:B------:R-:W-:Y:S01]  /*4ee0*/  UMOV UR12, UR36 ;  /* 0x00000024000c7c82 */ /* 0x000fe20008000000 */
[----:B------:R-:W-:Y:S01]  /*4ef0*/  SEL R0, RZ, 0x1, P0 ;  /* 0x00000001ff007807 */ /* 0x000fe20000000000 */
[----:B------:R-:W-:Y:S01]  /*4f00*/  UIADD3 UR20, UPT, UPT, UR13, UR63, URZ ;  /* 0x0000003f0d147290 */ /* 0x000fe2000fffe0ff */
[----:B------:R-:W-:Y:S01]  /*4f10*/  IMAD.U32 R8, RZ, RZ, UR5 ;  /* 0x00000005ff087e24 */ /* 0x000fe2000f8e00ff */
[----:B------:R-:W-:Y:S01]  /*4f20*/  LOP3.LUT R15, R15, 0x1, RZ, 0x3c, !PT ;  /* 0x000000010f0f7812 */ /* 0x000fe200078e3cff */
[----:B------:R-:W-:Y:S01]  /*4f30*/  UPLOP3.LUT UP3, UPT, UPT, UPT, UPT, 0x80, 0x8 ;  /* 0x000000000008789c */ /* 0x000fe20003f6f070 */
[----:B------:R-:W-:Y:S01]  /*4f40*/  LOP3.LUT R13, R13, R0, RZ, 0x3c, !PT ;  /* 0x000000000d0d7212 */ /* 0x000fe200078e3cff */
[----:B------:R-:W-:Y:S01]  /*4f50*/  UIADD3 UR16, UPT, UPT, UR14, UR16, URZ ;  /* 0x000000100e107290 */ /* 0x000fe2000fffe0ff */
[----:B------:R-:W-:Y:S01]  /*4f60*/  SEL R14, R14, RZ, P0 ;  /* 0x000000ff0e0e7207 */ /* 0x000fe20000000000 */
[----:B------:R-:W-:Y:S01]  /*4f70*/  UMOV UR36, UR29 ;  /* 0x0000001d00247c82 */ /* 0x000fe20008000000 */
[----:B------:R-:W-:Y:S01]  /*4f80*/  IMAD.U32 R9, RZ, RZ, UR4 ;  /* 0x00000004ff097e24 */ /* 0x000fe2000f8e00ff */
[----:B------:R-:W-:Y:S04]  /*4f90*/  @!P1 R2UR UR4, R8 ;  /* 0x00000000080492ca */ /* 0x000fe800000e0000 */
[----:B------:R-:W-:Y:S11]  /*4fa0*/  @!P1 R2UR UR5, R9 ;  /* 0x00000000090592ca */ /* 0x000ff600000e0000 */
[----:B------:R-:W-:Y:S02]  /*4fb0*/  @!UPT UIADD3 URZ, UPT, UPT, URZ, URZ, URZ ;  /* 0x000000fffffff290 */ /* 0x000fe4000fffe0ff */
[----:B------:R2:W-:Y:S01]  /*4fc0*/  @!UP0 UTMALDG.3D [UR8], [UR4], desc[UR6] ;  /* 0x00000608040085b4 */ /* 0x0005e20008011000 */
[----:B------:R2:W-:Y:S01]  /*4fd0*/  @!P1 SYNCS.ARRIVE.TRANS64.RED.A0TR RZ, [UR21+0x78], R7 ;  /* 0x00007807ffff99a7 */ /* 0x0005e20008300415 */
[----:B------:R-:W-:Y:S01]  /*4fe0*/  SYNCS.ARRIVE.TRANS64.RED.A1T0 RZ, [UR37], RZ ;  /* 0x000000ffffff79a7 */ /* 0x000fe20008100425 */
[----:B------:R-:W-:Y:S05]  /*4ff0*/  BRA.U UP1, `(.L_x_87) ;  /* 0xfffffff101687547 */ /* 0x000fea000b83ffff */
[----:B------:R-:W-:-:S04]  /*5000*/  SHF.L.U32 R3, R15, 0x1f, RZ ;  /* 0x0000001f0f037819 */ /* 0x000fc800000006ff */
[----:B------:R-:W3:Y:S02]  /*5010*/  SYNCS.PHASECHK.TRANS64.TRYWAIT P0, [UR21+0x80], R3 ;  /* 0x00008003ff0075a7 */ /* 0x000ee40008001115 */
[----:B---3--:R-:W-:Y:S05]  /*5020*/  @!P0 BRA `(.L_x_88) ;  /* 0x0000004c00b88947 */ /* 0x008fea0003800000 */
.L_x_182:
[----:B------:R-:W4:Y:S02]  /*5030*/  SYNCS.PHASECHK.TRANS64.TRYWAIT P0, [UR21+0x88], R3 ;  /* 0x00008803ff0075a7 */ /* 0x000f240008001115 */
[----:B----4-:R-:W-:Y:S05]  /*5040*/  @!P0 BRA `(.L_x_89) ;  /* 0x0000004c00c88947 */ /* 0x010fea0003800000 */
.L_x_184:
[----:B------:R-:W4:Y:S02]  /*5050*/  SYNCS.PHASECHK.TRANS64.TRYWAIT P0, [UR21+0x90], R3 ;  /* 0x00009003ff0075a7 */ /* 0x000f240008001115 */
[----:B----4-:R-:W-:Y:S05]  /*5060*/  @!P0 BRA `(.L_x_90) ;  /* 0x0000004c00d88947 */ /* 0x010fea0003800000 */
.L_x_186:
[----:B---3--:R-:W-:-:S07]  /*5070*/  MOV R0, UR21 ;  /* 0x0000001500007c02 */ /* 0x008fce0008000f00 */
.L_x_91:
[----:B---3--:R-:W-:-:S04]  /*5080*/  SHF.L.U32 R3, R15, 0x1f, RZ ;  /* 0x0000001f0f037819 */ /* 0x008fc800000006ff */
[----:B------:R3:W4:Y:S03]  /*5090*/  SYNCS.PHASECHK.TRANS64.TRYWAIT P0, [R0+URZ+0x98], R3 ;  /* 0x00009803000075a7 */ /* 0x00072600080011ff */
[----:B----4-:R-:W-:Y:S05]  /*50a0*/  @!P0 NANOSLEEP.SYNCS 0x989680 ;  /* 0x009896800000895d */ /* 0x010fea0003900000 */
[----:B------:R-:W4:Y:S02]  /*50b0*/  @!P0 SYNCS.PHASECHK.TRANS64 P0, [R0+URZ+0x98], R3 ;  /* 0x00009803000085a7 */ /* 0x000f2400080010ff */
[----:B-12-4-:R-:W-:Y:S05]  /*50c0*/  @P0 EXIT ;  /* 0x000000000000094d */ /* 0x016fea0003800000 */
[----:B------:R-:W-:Y:S05]  /*50d0*/  BRA `(.L_x_91) ;  /* 0xfffffffc00e87947 */ /* 0x000fea000383ffff */
.L_x_76:
[----:B------:R-:W-:-:S06]  /*50e0*/  UISETP.GE.AND UP0, UPT, UR17, 0x4, UPT ;  /* 0x000000041100788c */ /* 0x000fcc000bf06270 */
[----:B------:R-:W-:-:S13]  /*50f0*/  PLOP3.LUT P0, PT, PT, PT, UP0, 0x80, 0x8 ;  /* 0x000000000008781c */ /* 0x000fda0003f0f008 */
[----:B------:R-:W-:Y:S05]  /*5100*/  @!P0 EXIT ;  /* 0x000000000000894d */ /* 0x000fea0003800000 */
[----:B------:R-:W-:Y:S01]  /*5110*/  BAR.SYNC.DEFER_BLOCKING 0x6, 0xa0 ;  /* 0x0182800000007b1d */ /* 0x000fe20000010000 */
[C---:B------:R-:W-:Y:S01]  /*5120*/  IMAD.SHL.U32 R2, R94.reuse, 0x20, RZ ;  /* 0x000000205e027824 */ /* 0x040fe200078e00ff */
[C---:B------:R-:W-:Y:S01]  /*5130*/  SHF.L.U32 R37, R94.reuse, 0x10, RZ ;  /* 0x000000105e257819 */ /* 0x040fe200000006ff */
[C---:B------:R-:W-:Y:S01]  /*5140*/  IMAD.SHL.U32 R93, R94.reuse, 0x4, RZ ;  /* 0x000000045e5d7824 */ /* 0x040fe200078e00ff */
[----:B------:R-:W-:Y:S01]  /*5150*/  LOP3.LUT R95, R94, 0x60, RZ, 0xc0, !PT ;  /* 0x000000605e5f7812 */ /* 0x000fe200078ec0ff */
[----:B------:R-:W-:Y:S01]  /*5160*/  HFMA2 R86, -RZ, RZ, 0, 0 ;  /* 0x00000000ff567431 */ /* 0x000fe200000001ff */
[----:B------:R-:W-:Y:S02]  /*5170*/  UMOV UR44, 0x400 ;  /* 0x00000400002c7882 */ /* 0x000fe40000000000 */
[----:B------:R-:W1:Y:S01]  /*5180*/  LDC.64 R78, c[0x0][0x8b0] ;  /* 0x00022c00ff4e7b82 */ /* 0x000e620000000a00 */
[----:B------:R-:W-:Y:S01]  /*5190*/  ULEA UR44, UR47, UR44, 0x18 ;  /* 0x0000002c2f2c7291 */ /* 0x000fe2000f8ec0ff */
[----:B------:R-:W-:Y:S01]  /*51a0*/  LOP3.LUT R6, R2, 0xc0, RZ, 0xc0, !PT ;  /* 0x000000c002067812 */ /* 0x000fe200078ec0ff */
[----:B------:R-:W2:Y:S01]  /*51b0*/  LDCU.64 UR6, c[0x0][0x890] ;  /* 0x00011200ff0677ac */ /* 0x000ea20008000a00 */
[----:B------:R-:W-:Y:S01]  /*51c0*/  LOP3.LUT R92, R94, 0x2, RZ, 0xc0, !PT ;  /* 0x000000025e5c7812 */ /* 0x000fe200078ec0ff */
[----:B------:R-:W-:Y:S01]  /*51d0*/  IMAD.MOV.U32 R90, RZ, RZ, 0x1 ;  /* 0x00000001ff5a7424 */ /* 0x000fe200078e00ff */
[----:B------:R-:W-:Y:S01]  /*51e0*/  LOP3.LUT R93, R6, 0x18, R93, 0xf8, !PT ;  /* 0x00000018065d7812 */ /* 0x000fe200078ef85d */
[----:B------:R-:W-:Y:S01]  /*51f0*/  UIADD3 UR4, UPT, UPT, UR44, 0x200, URZ ;  /* 0x000002002c047890 */ /* 0x000fe2000fffe0ff */
[----:B------:R-:W3:Y:S01]  /*5200*/  LDC.64 R76, c[0x0][0x8a8] ;  /* 0x00022a00ff4c7b82 */ /* 0x000ee20000000a00 */
[----:B------:R-:W-:Y:S01]  /*5210*/  LOP3.LUT R37, R37, 0x600000, RZ, 0xc0, !PT ;  /* 0x0060000025257812 */ /* 0x000fe200078ec0ff */
[----:B------:R-:W-:Y:S01]  /*5220*/  IMAD.MOV.U32 R36, RZ, RZ, RZ ;  /* 0x000000ffff247224 */ /* 0x000fe200078e00ff */
[----:B------:R-:W-:-:S02]  /*5230*/  LOP3.LUT R93, R93, 0xf20, R2, 0xf8, !PT ;  /* 0x00000f205d5d7812 */ /* 0x000fc400078ef802 */
[----:B------:R-:W-:Y:S01]  /*5240*/  CS2R R88, SRZ ;  /* 0x0000000000587805 */ /* 0x000fe2000001ff00 */
[----:B------:R-:W-:Y:S01]  /*5250*/  IMAD.U32 R84, RZ, RZ, UR4 ;  /* 0x00000004ff547e24 */ /* 0x000fe2000f8e00ff */
[----:B------:R-:W-:Y:S01]  /*5260*/  LOP3.LUT R94, R94, 0x4, RZ, 0xc0, !PT ;  /* 0x000000045e5e7812 */ /* 0x000fe200078ec0ff */
[----:B------:R-:W4:Y:S01]  /*5270*/  LDCU UR60, c[0x0][0x370] ;  /* 0x00006e00ff3c77ac */ /* 0x000f220008000800 */
[----:B------:R-:W4:Y:S02]  /*5280*/  LDS R0, [UR44+0x160] ;  /* 0x0001602cff007984 */ /* 0x000f240008000800 */
[----:B------:R-:W-:Y:S01]  /*5290*/  LEA R93, R93, R84, 0x1 ;  /* 0x000000545d5d7211 */ /* 0x000fe200078e08ff */
[----:B------:R-:W1:Y:S01]  /*52a0*/  LDCU UR43, c[0x0][0xb0c] ;  /* 0x00016180ff2b77ac */ /* 0x000e620008000800 */
[----:B--2---:R-:W-:Y:S01]  /*52b0*/  IMAD.U32 R97, RZ, RZ, UR6 ;  /* 0x00000006ff617e24 */ /* 0x004fe2000f8e00ff */
[----:B------:R-:W-:Y:S02]  /*52c0*/  MOV R96, UR7 ;  /* 0x0000000700607c02 */ /* 0x000fe40008000f00 */
[--C-:B------:R-:W-:Y:S01]  /*52d0*/  IMAD R92, R92, -0x10, R93.reuse ;  /* 0xfffffff05c5c7824 */ /* 0x100fe200078e025d */
[----:B------:R-:W2:Y:S01]  /*52e0*/  LDCU UR39, c[0x0][0xb30] ;  /* 0x00016600ff2777ac */ /* 0x000ea20008000800 */
[----:B------:R-:W-:Y:S01]  /*52f0*/  IMAD R91, R94, -0x10, R93 ;  /* 0xfffffff05e5b7824 */ /* 0x000fe200078e025d */
[----:B------:R-:W1:Y:S01]  /*5300*/  LDCU.64 UR54, c[0x0][0x888] ;  /* 0x00011100ff3677ac */ /* 0x000e620008000a00 */
[----:B------:R-:W1:Y:S01]  /*5310*/  LDCU.64 UR40, c[0x0][0xb28] ;  /* 0x00016500ff2877ac */ /* 0x000e620008000a00 */
[----:B------:R-:W1:Y:S01]  /*5320*/  LDCU.128 UR56, c[0x0][0xb10] ;  /* 0x00016200ff3877ac */ /* 0x000e620008000c00 */
[----:B------:R-:W1:Y:S01]  /*5330*/  LDCU UR53, c[0x0][0x374] ;  /* 0x00006e80ff3577ac */ /* 0x000e620008000800 */
[----:B------:R-:W-:Y:S01]  /*5340*/  UMOV UR52, URZ ;  /* 0x000000ff00347c82 */ /* 0x000fe20008000000 */
[----:B------:R-:W-:Y:S01]  /*5350*/  UMOV UR46, URZ ;  /* 0x000000ff002e7c82 */ /* 0x000fe20008000000 */
[----:B-1234-:R-:W-:-:S07]  /*5360*/  IMAD.IADD R37, R0, 0x1, R37 ;  /* 0x0000000100257824 */ /* 0x01efce00078e0225 */
.L_x_135:
[----:B------:R-:W-:Y:S02]  /*5370*/  LEA R3, R86, UR44, 0x3 ;  /* 0x0000002c56037c11 */ /* 0x000fe4000f8e18ff */
[----:B------:R-:W-:Y:S02]  /*5380*/  SHF.L.U32 R0, R88, 0x1f, RZ ;  /* 0x0000001f58007819 */ /* 0x000fe400000006ff */
[----:B------:R-:W-:Y:S02]  /*5390*/  LEA R5, R86, UR44, 0x4 ;  /* 0x0000002c56057c11 */ /* 0x000fe4000f8e20ff */
[----:B-1----:R-:W1:Y:S02]  /*53a0*/  SYNCS.PHASECHK.TRANS64.TRYWAIT P0, [R3+URZ+0xb0], R0 ;  /* 0x0000b000030075a7 */ /* 0x002e6400080011ff */
[----:B-12---:R-:W-:Y:S05]  /*53b0*/  @!P0 BRA `(.L_x_92) ;  /* 0x0000004c001c8947 */ /* 0x006fea0003800000 */
.L_x_187:
        /* <DEDUP_REMOVED lines=11> */
[----:B------:R-:W-:Y:S01]  /*5470*/  PLOP3.LUT P0, PT, PT, PT, UP1, 0x80, 0x8 ;  /* 0x000000000008781c */ /* 0x000fe20003f0f018 */
[----:B------:R-:W-:Y:S11]  /*5480*/  UP2UR UR62, UPR, URZ, 0x2 ;  /* 0x00000002ff3e7883 */ /* 0x000ff60008000000 */
[----:B------:R-:W-:Y:S01]  /*5490*/  @!UPT UIADD3 URZ, UPT, UPT, URZ, URZ, URZ ;  /* 0x000000fffffff290 */ /* 0x000fe2000fffe0ff */
[----:B-1----:R-:W-:Y:S02]  /*54a0*/  @P0 SHF.R.U32.HI R0, RZ, 0x10, R5 ;  /* 0x00000010ff000819 */ /* 0x002fe40000011605 */
        /* <DEDUP_REMOVED lines=12> */
[----:B------:R-:W2:Y:S01]  /*5570*/  LDCU UR12, c[0x0][0xb20] ;  /* 0x00016400ff0c77ac */ /* 0x000ea20008000800 */
[----:B------:R-:W-:Y:S02]  /*5580*/  UIMAD.WIDE.U32 UR4, UR53, UR59, URZ ;  /* 0x0000003b350472a5 */ /* 0x000fe4000f8e00ff */
[----:B------:R-:W-:Y:S02]  /*5590*/  UIMAD.WIDE.U32 UR6, UR60, UR56, URZ ;  /* 0x000000383c0672a5 */ /* 0x000fe4000f8e00ff */
[----:B------:R-:W-:Y:S02]  /*55a0*/  UISETP.NE.AND UP0, UPT, UR58, 0x1, UPT ;  /* 0x000000013a00788c */ /* 0x000fe4000bf05270 */
[----:B------:R-:W-:Y:S02]  /*55b0*/  UIMAD.WIDE.U32 UR8, UR37, UR59, URZ ;  /* 0x0000003b250872a5 */ /* 0x000fe4000f8e00ff */
[----:B------:R-:W-:Y:S02]  /*55c0*/  UIMAD.WIDE.U32 UR10, UR38, UR56, URZ ;  /* 0x00000038260a72a5 */ /* 0x000fe4000f8e00ff */
[----:B------:R-:W-:Y:S02]  /*55d0*/  UISETP.NE.AND UP1, UPT, UR43, 0x1, UPT ;  /* 0x000000012b00788c */ /* 0x000fe4000bf25270 */
[----:B------:R-:W-:Y:S01]  /*55e0*/  UISETP.NE.AND UP2, UPT, UR42, 0x1, UPT ;  /* 0x000000012a00788c */ /* 0x000fe2000bf45270 */
[----:B------:R-:W-:Y:S02]  /*55f0*/  UMOV UR4, UR5 ;  /* 0x0000000500047c82 */ /* 0x000fe40008000000 */
[----:B--2---:R-:W-:Y:S03]  /*5600*/  USHF.R.U32.HI UR5, URZ, UR12, UR4 ;  /* 0x0000000cff057299 */ /* 0x004fe60008011604 */
[----:B------:R-:W-:Y:S02]  /*5610*/  UMOV UR4, UR7 ;  /* 0x0000000700047c82 */ /* 0x000fe40008000000 */
[----:B------:R-:W-:Y:S02]  /*5620*/  USHF.R.U32.HI UR7, URZ, UR57, UR4 ;  /* 0x00000039ff077299 */ /* 0x000fe40008011604 */
[----:B------:R-:W-:Y:S02]  /*5630*/  USEL UR4, UR53, UR5, !UP0 ;  /* 0x0000000535047287 */ /* 0x000fe4000c000000 */
[----:B------:R-:W-:Y:S01]  /*5640*/  USEL UR7, UR60, UR7, !UP1 ;  /* 0x000000073c077287 */ /* 0x000fe2000c800000 */
[----:B------:R-:W-:Y:S01]  /*5650*/  UMOV UR5, UR9 ;  /* 0x0000000900057c82 */ /* 0x000fe20008000000 */
[----:B------:R-:W-:Y:S02]  /*5660*/  UIMAD.WIDE.U32 UR8, UR4, UR40, URZ ;  /* 0x00000028040872a5 */ /* 0x000fe4000f8e00ff */
[----:B------:R-:W-:Y:S03]  /*5670*/  USHF.R.U32.HI UR6, URZ, UR12, UR5 ;  /* 0x0000000cff067299 */ /* 0x000fe60008011605 */
[----:B------:R-:W-:Y:S01]  /*5680*/  UMOV UR5, UR11 ;  /* 0x0000000b00057c82 */ /* 0x000fe20008000000 */
[----:B------:R-:W-:Y:S02]  /*5690*/  UIMAD.WIDE.U32 UR10, UR7, UR40, URZ ;  /* 0x00000028070a72a5 */ /* 0x000fe4000f8e00ff */
[----:B------:R-:W-:Y:S02]  /*56a0*/  USHF.R.U32.HI UR12, URZ, UR57, UR5 ;  /* 0x00000039ff0c7299 */ /* 0x000fe40008011605 */
[----:B------:R-:W-:Y:S01]  /*56b0*/  USEL UR6, UR37, UR6, !UP0 ;  /* 0x0000000625067287 */ /* 0x000fe2000c000000 */
[----:B------:R-:W-:Y:S02]  /*56c0*/  UMOV UR5, UR9 ;  /* 0x0000000900057c82 */ /* 0x000fe40008000000 */
[----:B------:R-:W-:Y:S01]  /*56d0*/  UMOV UR10, UR11 ;  /* 0x0000000b000a7c82 */ /* 0x000fe20008000000 */
[----:B------:R-:W-:Y:S02]  /*56e0*/  @UP2 USHF.R.U32.HI UR4, URZ, UR41, UR5 ;  /* 0x00000029ff042299 */ /* 0x000fe40008011605 */
[----:B------:R-:W-:Y:S02]  /*56f0*/  @UP2 USHF.R.U32.HI UR7, URZ, UR41, UR10 ;  /* 0x00000029ff072299 */ /* 0x000fe4000801160a */
[----:B------:R-:W-:Y:S02]  /*5700*/  UIMAD UR4, UR42, UR4, URZ ;  /* 0x000000042a0472a4 */ /* 0x000fe4000f8e02ff */
        /* <DEDUP_REMOVED lines=8> */
[----:B------:R-:W-:Y:S02]  /*5790*/  USEL UR11, UR6, UR4, !UP2 ;  /* 0x00000004060b7287 */ /* 0x000fe4000d000000 */
[----:B------:R-:W-:Y:S02]  /*57a0*/  UIADD3 UR8, UPT, UPT, -UR5, URZ, URZ ;  /* 0x000000ff05087290 */ /* 0x000fe4000fffe1ff */
[----:B------:R-:W-:Y:S01]  /*57b0*/  UIADD3 UR10, UPT, UPT, -UR11, URZ, URZ ;  /* 0x000000ff0b0a7290 */ /* 0x000fe2000fffe1ff */
[----:B------:R-:W-:Y:S01]  /*57c0*/  @!UP0 UMOV UR4, UR9 ;  /* 0x0000000900048c82 */ /* 0x000fe20008000000 */
[----:B------:R-:W-:Y:S02]  /*57d0*/  UIADD3 UR9, UPT, UPT, -UR6, URZ, URZ ;  /* 0x000000ff06097290 */ /* 0x000fe4000fffe1ff */
[----:B------:R-:W-:Y:S02]  /*57e0*/  @!UP0 USHF.R.U32.HI UR4, URZ, UR41, UR4 ;  /* 0x00000029ff048299 */ /* 0x000fe40008011604 */
[----:B------:R-:W-:Y:S02]  /*57f0*/  UIMAD UR10, UR42, UR10, UR6 ;  /* 0x0000000a2a0a72a4 */ /* 0x000fe4000f8e0206 */
[----:B------:R-:W-:Y:S04]  /*5800*/  @!UP0 USEL UR4, UR5, UR4, !UP2 ;  /* 0x0000000405048287 */ /* 0x000fe8000d000000 */
[----:B------:R-:W-:Y:S02]  /*5810*/  @!UP0 UIMAD UR10, UR7, UR10, UR4 ;  /* 0x0000000a070a82a4 */ /* 0x000fe4000f8e0204 */
[----:B------:R-:W-:Y:S02]  /*5820*/  @!UP0 UIADD3 UR11, UPT, UPT, UR11, -UR4, URZ ;  /* 0x800000040b0b8290 */ /* 0x000fe4000fffe0ff */
[----:B------:R-:W-:Y:S02]  /*5830*/  UIMAD UR7, UR43, UR8, UR38 ;  /* 0x000000082b0772a4 */ /* 0x000fe4000f8e0226 */
[----:B------:R-:W-:Y:S02]  /*5840*/  @!UP0 UIMAD UR6, UR11, UR42, UR5 ;  /* 0x0000002a0b0682a4 */ /* 0x000fe4000f8e0205 */
[----:B------:R-:W-:Y:S01]  /*5850*/  UIMAD UR4, UR58, UR9, UR37 ;  /* 0x000000093a0472a4 */ /* 0x000fe2000f8e0225 */
[----:B------:R-:W-:Y:S02]  /*5860*/  @!UP0 UMOV UR5, UR10 ;  /* 0x0000000a00058c82 */ /* 0x000fe40008000000 */
[----:B------:R-:W-:Y:S02]  /*5870*/  UIMAD UR38, UR5, UR43, UR7 ;  /* 0x0000002b052672a4 */ /* 0x000fe4000f8e0207 */
[----:B------:R-:W-:Y:S11]  /*5880*/  UIMAD UR37, UR6, UR58, UR4 ;  /* 0x0000003a062572a4 */ /* 0x000ff6000f8e0204 */
[----:B------:R-:W-:Y:S01]  /*5890*/  @!UPT UIADD3 URZ, UPT, UPT, URZ, URZ, URZ ;  /* 0x000000fffffff290 */ /* 0x000fe2000fffe0ff */
.L_x_93:
[----:B------:R-:W-:Y:S01]  /*58a0*/  UISETP.NE.AND UP0, UPT, UR39, 0x1, UPT ;  /* 0x000000012700788c */ /* 0x000fe2000bf05270 */
[----:B------:R-:W-:Y:S01]  /*58b0*/  LOP3.LUT P0, RZ, R84, 0x1b0, RZ, 0xc0, !PT ;  /* 0x000001b054ff7812 */ /* 0x000fe2000780c0ff */
[----:B------:R-:W-:Y:S01]  /*58c0*/  USHF.L.U32 UR50, UR16, 0x7, URZ ;  /* 0x0000000710327899 */ /* 0x000fe200080006ff */
[----:B------:R-:W-:Y:S01]  /*58d0*/  BSSY.RECONVERGENT B6, `(.L_x_94) ;  /* 0x0000034000067945 */ /* 0x000fe20003800200 */
[----:B------:R-:W-:Y:S01]  /*58e0*/  USHF.L.U32 UR49, UR20, 0x7, URZ ;  /* 0x0000000714317899 */ /* 0x000fe200080006ff */
[----:B------:R-:W-:Y:S06]  /*58f0*/  IADD3 R86, PT, PT, R86, 0x1, RZ ;  /* 0x0000000156567810 */ /* 0x000fec0007ffe0ff */
[----:B------:R-:W2:Y:S01]  /*5900*/  @!UP0 LDCU.128 UR12, c[0x0][0xb10] ;  /* 0x00016200ff0c87ac */ /* 0x000ea20008000c00 */
[----:B------:R-:W3:Y:S01]  /*5910*/  @!UP0 LDCU UR5, c[0x0][0xb0c] ;  /* 0x00016180ff0587ac */ /* 0x000ee20008000800 */
[----:B------:R-:W4:Y:S01]  /*5920*/  @!UP0 LDCU UR10, c[0x0][0xb20] ;  /* 0x00016400ff0a87ac */ /* 0x000f220008000800 */
[----:B--2---:R-:W-:Y:S02]  /*5930*/  UIMAD.WIDE.U32 UR8, UR38, UR12, URZ ;  /* 0x0000000c260872a5 */ /* 0x004fe4000f8e00ff */
[----:B------:R-:W-:Y:S02]  /*5940*/  UIMAD.WIDE.U32 UR6, UR37, UR15, URZ ;  /* 0x0000000f250672a5 */ /* 0x000fe4000f8e00ff */
[----:B------:R-:W-:Y:S03]  /*5950*/  @!UP0 UISETP.NE.AND UP1, UPT, UR14, 0x1, UPT ;  /* 0x000000010e00888c */ /* 0x000fe6000bf25270 */
[----:B------:R-:W-:Y:S01]  /*5960*/  @!UP0 UMOV UR4, UR9 ;  /* 0x0000000900048c82 */ /* 0x000fe20008000000 */
[----:B---3--:R-:W-:Y:S02]  /*5970*/  @!UP0 UISETP.NE.AND UP2, UPT, UR5, 0x1, UPT ;  /* 0x000000010500888c */ /* 0x008fe4000bf45270 */
[----:B------:R-:W-:Y:S01]  /*5980*/  @!UP0 USHF.R.U32.HI UR4, URZ, UR13, UR4 ;  /* 0x0000000dff048299 */ /* 0x000fe20008011604 */
[----:B------:R-:W-:Y:S02]  /*5990*/  @!UP0 UMOV UR6, UR7 ;  /* 0x0000000700068c82 */ /* 0x000fe40008000000 */
[----:B----4-:R-:W-:Y:S02]  /*59a0*/  @!UP0 USHF.R.U32.HI UR6, URZ, UR10, UR6 ;  /* 0x0000000aff068299 */ /* 0x010fe40008011606 */
[----:B------:R-:W-:Y:S02]  /*59b0*/  @!UP0 USEL UR7, UR38, UR4, !UP2 ;  /* 0x0000000426078287 */ /* 0x000fe4000d000000 */
[----:B------:R-:W-:Y:S04]  /*59c0*/  @!UP0 USEL UR6, UR37, UR6, !UP1 ;  /* 0x0000000625068287 */ /* 0x000fe8000c800000 */
[----:B------:R-:W-:Y:S02]  /*59d0*/  @!UP0 UIADD3 UR4, UPT, UPT, -UR7, UR6, URZ ;  /* 0x0000000607048290 */ /* 0x000fe4000fffe1ff */
[----:B------:R-:W-:Y:S02]  /*59e0*/  @!UP0 UIADD3 UR6, UPT, UPT, UR7, -UR6, URZ ;  /* 0x8000000607068290 */ /* 0x000fe4000fffe0ff */
[----:B------:R-:W-:Y:S02]  /*59f0*/  @!UP0 UIMAD UR38, UR4, UR5, UR38 ;  /* 0x00000005042682a4 */ /* 0x000fe4000f8e0226 */
[----:B------:R-:W-:Y:S01]  /*5a00*/  @!UP0 UIMAD UR37, UR6, UR14, UR37 ;  /* 0x0000000e062582a4 */ /* 0x000fe2000f8e0225 */
[----:B------:R-:W-:Y:S11]  /*5a10*/  @!P0 BRA `(.L_x_95) ;  /* 0x00000000007c8947 */ /* 0x000ff60003800000 */
[----:B------:R-:W2:Y:S01]  /*5a20*/  LDCU.64 UR8, c[0x4][0x80] ;  /* 0x01001000ff0877ac */ /* 0x000ea20008000a00 */
[----:B------:R-:W-:Y:S01]  /*5a30*/  MOV R2, 0x0 ;  /* 0x0000000000027802 */ /* 0x000fe20000000f00 */
[----:B------:R-:W-:Y:S02]  /*5a40*/  HFMA2 R12, -RZ, RZ, 0, 5.9604644775390625e-08 ;  /* 0x00000001ff0c7431 */ /* 0x000fe400000001ff */
[----:B------:R-:W-:Y:S01]  /*5a50*/  IMAD.MOV.U32 R8, RZ, RZ, 0x70 ;  /* 0x00000070ff087424 */ /* 0x000fe200078e00ff */
[----:B------:R3:W4:Y:S01]  /*5a60*/  LDC.64 R14, c[0x4][R2] ;  /* 0x01000000020e7b82 */ /* 0x0007220000000a00 */
[----:B------:R-:W1:Y:S01]  /*5a70*/  LDCU.64 UR6, c[0x4][0x88] ;  /* 0x01001100ff0677ac */ /* 0x000e620008000a00 */
[----:B------:R-:W-:Y:S01]  /*5a80*/  IMAD.MOV.U32 R13, RZ, RZ, RZ ;  /* 0x000000ffff0d7224 */ /* 0x000fe200078e00ff */
[----:B------:R-:W1:Y:S01]  /*5a90*/  LDCU.64 UR4, c[0x4][0x8] ;  /* 0x01000100ff0477ac */ /* 0x000e620008000a00 */
[----:B--2---:R-:W-:Y:S01]  /*5aa0*/  MOV R5, UR9 ;  /* 0x0000000900057c02 */ /* 0x004fe20008000f00 */
[----:B------:R-:W-:Y:S01]  /*5ab0*/  IMAD.U32 R4, RZ, RZ, UR8 ;  /* 0x00000008ff047e24 */ /* 0x000fe2000f8e00ff */
[----:B-1----:R-:W-:Y:S01]  /*5ac0*/  MOV R7, UR7 ;  /* 0x0000000700077c02 */ /* 0x002fe20008000f00 */
[----:B------:R-:W-:Y:S01]  /*5ad0*/  IMAD.U32 R6, RZ, RZ, UR6 ;  /* 0x00000006ff067e24 */ /* 0x000fe2000f8e00ff */
[----:B------:R-:W-:Y:S01]  /*5ae0*/  MOV R11, UR5 ;  /* 0x00000005000b7c02 */ /* 0x000fe20008000f00 */
[----:B------:R-:W-:Y:S02]  /*5af0*/  IMAD.U32 R10, RZ, RZ, UR4 ;  /* 0x00000004ff0a7e24 */ /* 0x000fe4000f8e00ff */
[----:B------:R-:W-:Y:S07]  /*5b00*/  LEPC R20, `(.L_x_96) ;  /* 0x000000001014794e */ /* 0x000fee0000000000 */
[----:B---345:R-:W-:Y:S05]  /*5b10*/  CALL.ABS.NOINC R14 ;  /* 0x000000000e007343 */ /* 0x038fea0003c00000 */
.L_x_96:
[----:B------:R-:W1:Y:S01]  /*5b20*/  LDCU.64 UR8, c[0x4][0x80] ;  /* 0x01001000ff0877ac */ /* 0x000e620008000a00 */
[----:B------:R-:W2:Y:S01]  /*5b30*/  LDC.64 R2, c[0x4][R2] ;  /* 0x0100000002027b82 */ /* 0x000ea20000000a00 */
[----:B------:R-:W-:Y:S02]  /*5b40*/  HFMA2 R12, -RZ, RZ, 0, 5.9604644775390625e-08 ;  /* 0x00000001ff0c7431 */ /* 0x000fe400000001ff */
[----:B------:R-:W-:Y:S02]  /*5b50*/  IMAD.MOV.U32 R8, RZ, RZ, 0x70 ;  /* 0x00000070ff087424 */ /* 0x000fe400078e00ff */
[----:B------:R-:W-:Y:S01]  /*5b60*/  IMAD.MOV.U32 R13, RZ, RZ, RZ ;  /* 0x000000ffff0d7224 */ /* 0x000fe200078e00ff */
[----:B------:R-:W3:Y:S01]  /*5b70*/  LDCU.64 UR6, c[0x4][0x88] ;  /* 0x01001100ff0677ac */ /* 0x000ee20008000a00 */
[----:B------:R-:W4:Y:S01]  /*5b80*/  LDCU.64 UR4, c[0x4][0x8] ;  /* 0x01000100ff0477ac */ /* 0x000f220008000a00 */
[----:B-1----:R-:W-:Y:S02]  /*5b90*/  MOV R4, UR8 ;  /* 0x0000000800047c02 */ /* 0x002fe40008000f00 */
[----:B------:R-:W-:Y:S02]  /*5ba0*/  MOV R5, UR9 ;  /* 0x0000000900057c02 */ /* 0x000fe40008000f00 */
[----:B---3--:R-:W-:Y:S01]  /*5bb0*/  MOV R7, UR7 ;  /* 0x0000000700077c02 */ /* 0x008fe20008000f00 */
[----:B------:R-:W-:Y:S01]  /*5bc0*/  IMAD.U32 R6, RZ, RZ, UR6 ;  /* 0x00000006ff067e24 */ /* 0x000fe2000f8e00ff */
[----:B----4-:R-:W-:Y:S01]  /*5bd0*/  MOV R11, UR5 ;  /* 0x00000005000b7c02 */ /* 0x010fe20008000f00 */
[----:B------:R-:W-:Y:S02]  /*5be0*/  IMAD.U32 R10, RZ, RZ, UR4 ;  /* 0x00000004ff0a7e24 */ /* 0x000fe4000f8e00ff */
[----:B------:R-:W-:Y:S07]  /*5bf0*/  LEPC R20, `(.L_x_95) ;  /* 0x000000001014794e */ /* 0x000fee0000000000 */
[----:B--2---:R-:W-:Y:S05]  /*5c00*/  CALL.ABS.NOINC R2 ;  /* 0x0000000002007343 */ /* 0x004fea0003c00000 */
.L_x_95:
[----:B------:R-:W-:Y:S05]  /*5c10*/  BSYNC.RECONVERGENT B6 ;  /* 0x0000000000067941 */ /* 0x000fea0003800200 */
.L_x_94:
[----:B------:R-:W-:Y:S02]  /*5c20*/  R2UR UR6, R83 ;  /* 0x00000000530672ca */ /* 0x000fe400000e0000 */
[----:B------:R-:W-:Y:S02]  /*5c30*/  R2UR UR5, R97 ;  /* 0x00000000610572ca */ /* 0x000fe400000e0000 */
[----:B------:R-:W-:Y:S02]  /*5c40*/  R2UR UR4, R96 ;  /* 0x00000000600472ca */ /* 0x000fe400000e0000 */
[----:B------:R-:W-:Y:S02]  /*5c50*/  ISETP.NE.U32.AND P4, PT, R78, RZ, PT ;  /* 0x000000ff4e00720c */ /* 0x000fe40003f85070 */
[----:B------:R-:W-:Y:S02]  /*5c60*/  ISETP.NE.U32.AND P2, PT, RZ, UR54, PT ;  /* 0x00000036ff007c0c */ /* 0x000fe4000bf45070 */
[----:B------:R-:W-:Y:S02]  /*5c70*/  ISETP.NE.AND.EX P4, PT, R79, RZ, PT, P4 ;  /* 0x000000ff4f00720c */ /* 0x000fe40003f85340 */
[----:B------:R-:W-:Y:S01]  /*5c80*/  ISETP.NE.AND.EX P2, PT, RZ, UR55, PT, P2 ;  /* 0x00000037ff007c0c */ /* 0x000fe2000bf45320 */
[----:B------:R-:W-:Y:S02]  /*5c90*/  UISETP.NE.AND UP2, UPT, UR6, URZ, UPT ;  /* 0x000000ff0600728c */ /* 0x000fe4000bf45270 */
[----:B------:R-:W-:Y:S04]  /*5ca0*/  UISETP.NE.U32.AND UP0, UPT, UR5, URZ, UPT ;  /* 0x000000ff0500728c */ /* 0x000fe8000bf05070 */
[----:B------:R-:W-:Y:S01]  /*5cb0*/  UISETP.NE.AND.EX UP1, UPT, UR4, URZ, UPT, UP0 ;  /* 0x000000ff0400728c */ /* 0x000fe2000bf25300 */
[----:B------:R-:W-:Y:S01]  /*5cc0*/  PLOP3.LUT P1, PT, PT, PT, UP2, 0x80, 0x8 ;  /* 0x000000000008781c */ /* 0x000fe20003f2f028 */
[----:B------:R-:W-:Y:S03]  /*5cd0*/  UPLOP3.LUT UP0, UPT, UPT, UPT, UPT, 0x40, 0x4 ;  /* 0x000000000004789c */ /* 0x000fe60003f0e870 */
[----:B------:R-:W-:Y:S06]  /*5ce0*/  @UP2 UPLOP3.LUT UP0, UPT, UPT, UPT, UP1, 0x80, 0x8 ;  /* 0x000000000008289c */ /* 0x000fec0003f0f010 */
[----:B------:R-:W-:Y:S01]  /*5cf0*/  PLOP3.LUT P0, PT, PT, PT, UP0, 0x80, 0x8 ;  /* 0x000000000008781c */ /* 0x000fe20003f0f008 */
[----:B------:R-:W-:Y:S01]  /*5d00*/  @!UPT UIADD3 URZ, UPT, UPT, URZ, URZ, URZ ;  /* 0x000000fffffff290 */ /* 0x000fe2000fffe0ff */
[----:B------:R-:W-:Y:S11]  /*5d10*/  BRA.U !UP1, `(.L_x_97) ;  /* 0x0000000109407547 */ /* 0x000ff6000b800000 */
[----:B------:R-:W-:Y:S01]  /*5d20*/  UISETP.NE.U32.AND UP0, UPT, UR54, URZ, UPT ;  /* 0x000000ff3600728c */ /* 0x000fe2000bf05070 */
[----:B------:R-:W-:Y:S01]  /*5d30*/  R2UR UR6, R97 ;  /* 0x00000000610672ca */ /* 0x000fe200000e0000 */
[----:B------:R-:W2:Y:S01]  /*5d40*/  LDCU.64 UR8, c[0x0][0x358] ;  /* 0x00006b00ff0877ac */ /* 0x000ea20008000a00 */
[----:B------:R-:W-:Y:S02]  /*5d50*/  HFMA2 R80, -RZ, RZ, 0, 5.9604644775390625e-08 ;  /* 0x00000001ff507431 */ /* 0x000fe400000001ff */
[----:B-1----:R-:W-:Y:S01]  /*5d60*/  IMAD.MOV.U32 R0, RZ, RZ, 0x1 ;  /* 0x00000001ff007424 */ /* 0x002fe200078e00ff */
[----:B------:R-:W-:Y:S06]  /*5d70*/  UISETP.NE.AND.EX UP0, UPT, UR55, URZ, UPT, UP0 ;  /* 0x000000ff3700728c */ /* 0x000fec000bf05300 */
[----:B------:R-:W-:Y:S05]  /*5d80*/  PLOP3.LUT P3, PT, PT, PT, UP0, 0x80, 0x8 ;  /* 0x000000000008781c */ /* 0x000fea0003f6f008 */
[----:B------:R-:W1:Y:S01]  /*5d90*/  @UP0 LDCU.64 UR4, c[0x0][0x888] ;  /* 0x00011100ff0407ac */ /* 0x000e620008000a00 */
[----:B------:R-:W-:Y:S07]  /*5da0*/  @UP0 UIMAD UR6, UR36, UR6, URZ ;  /* 0x00000006240602a4 */ /* 0x000fee000f8e02ff */
[----:B------:R-:W-:Y:S01]  /*5db0*/  @!P3 PRMT R80, R0, 0x7610, R80 ;  /* 0x000076100050b816 */ /* 0x000fe20000000050 */
[----:B-1----:R-:W-:Y:S06]  /*5dc0*/  @UP0 UIMAD.WIDE UR4, UR6, 0x4, UR4 ;  /* 0x00000004060408a5 */ /* 0x002fec000f8e0204 */
[----:B------:R-:W-:Y:S02]  /*5dd0*/  IMAD.U32 R2, RZ, RZ, UR4 ;  /* 0x00000004ff027e24 */ /* 0x000fe4000f8e00ff */
[----:B------:R-:W-:Y:S03]  /*5de0*/  IMAD.U32 R3, RZ, RZ, UR5 ;  /* 0x00000005ff037e24 */ /* 0x000fe6000f8e00ff */
[----:B------:R-:W1:Y:S02]  /*5df0*/  @!UP0 LDCU UR4, c[0x0][0x880] ;  /* 0x00011000ff0487ac */ /* 0x000e640008000800 */
[----:B--2--5:R2:W5:Y:S02]  /*5e00*/  @P3 LDG.E R41, desc[UR8][R2.64] ;  /* 0x0000000802293981 */ /* 0x024564000c1e1900 */
[----:B-12---:R-:W-:Y:S02]  /*5e10*/  @!P3 MOV R41, UR4 ;  /* 0x000000040029bc02 */ /* 0x006fe40008000f00 */
.L_x_97:
[----:B------:R-:W-:Y:S05]  /*5e20*/  @!P4 BRA `(.L_x_98) ;  /* 0x000000000024c947 */ /* 0x000fea0003800000 */
[----:B------:R-:W-:Y:S01]  /*5e30*/  ISETP.NE.U32.AND P3, PT, R76, RZ, PT ;  /* 0x000000ff4c00720c */ /* 0x000fe20003f65070 */
[----:B------:R-:W2:Y:S03]  /*5e40*/  LDCU.64 UR4, c[0x0][0x358] ;  /* 0x00006b00ff0477ac */ /* 0x000ea60008000a00 */
[----:B------:R-:W-:Y:S11]  /*5e50*/  ISETP.NE.AND.EX P3, PT, R77, RZ, PT, P3 ;  /* 0x000000ff4d00720c */ /* 0x000ff60003f65330 */
[----:B------:R-:W-:Y:S02]  /*5e60*/  @!UPT UIADD3 URZ, UPT, UPT, URZ, URZ, URZ ;  /* 0x000000fffffff290 */ /* 0x000fe4000fffe0ff */
[----:B------:R-:W3:Y:S01]  /*5e70*/  @P3 LDC.64 R2, c[0x0][0x8a8] ;  /* 0x00022a00ff023b82 */ /* 0x000ee20000000a00 */
[----:B-1----:R-:W-:Y:S04]  /*5e80*/  @P3 IMAD R0, R78, UR36, RZ ;  /* 0x000000244e003c24 */ /* 0x002fe8000f8e02ff */
[----:B---3--:R-:W-:Y:S05]  /*5e90*/  @P3 IMAD.WIDE R2, R0, 0x4, R2 ;  /* 0x0000000400023825 */ /* 0x008fea00078e0202 */
[----:B--2--5:R2:W5:Y:S02]  /*5ea0*/  @P3 LDG.E R38, desc[UR4][R2.64] ;  /* 0x0000000402263981 */ /* 0x024564000c1e1900 */
[----:B--2---:R-:W3:Y:S02]  /*5eb0*/  @!P3 LDC R38, c[0x0][0x8a0] ;  /* 0x00022800ff26bb82 */ /* 0x004ee40000000800 */
.L_x_98:
[----:B-----5:R-:W-:Y:S01]  /*5ec0*/  FSETP.NEU.AND P3, PT, R41, RZ, PT ;  /* 0x000000ff2900720b */ /* 0x020fe20003f6d000 */
[----:B------:R-:W-:Y:S01]  /*5ed0*/  BSSY B1, `(.L_x_99) ;  /* 0x0000039000017945 */ /* 0x000fe20003800000 */
[----:B------:R-:W-:Y:S01]  /*5ee0*/  SEL R3, RZ, 0xffffffff, P2 ;  /* 0xffffffffff037807 */ /* 0x000fe20001000000 */
[----:B------:R-:W-:Y:S01]  /*5ef0*/  IMAD.MOV.U32 R47, RZ, RZ, 0x1 ;  /* 0x00000001ff2f7424 */ /* 0x000fe200078e00ff */
[----:B------:R-:W-:Y:S01]  /*5f00*/  @P1 LOP3.LUT P2, RZ, R80, 0xff, RZ, 0xc0, !PT ;  /* 0x000000ff50ff1812 */ /* 0x000fe2000784c0ff */
[----:B------:R-:W-:Y:S01]  /*5f10*/  IMAD R39, R36, 0x80, R37 ;  /* 0x0000008024277824 */ /* 0x000fe200078e0225 */
[----:B------:R-:W-:Y:S01]  /*5f20*/  @P1 SEL R2, RZ, 0xffffffff, P3 ;  /* 0xffffffffff021807 */ /* 0x000fe20001800000 */
[----:B------:R-:W-:Y:S01]  /*5f30*/  IMAD R87, R94, -0x10, R92 ;  /* 0xfffffff05e577824 */ /* 0x000fe200078e025c */
[----:B------:R-:W-:Y:S01]  /*5f40*/  LOP3.LUT R90, R90, 0x1, RZ, 0x3c, !PT ;  /* 0x000000015a5a7812 */ /* 0x000fe200078e3cff */
[----:B------:R-:W-:Y:S01]  /*5f50*/  IMAD.MOV.U32 R46, RZ, RZ, RZ ;  /* 0x000000ffff2e7224 */ /* 0x000fe200078e00ff */
[----:B------:R-:W-:Y:S02]  /*5f60*/  @P0 SEL R2, R3, R2, !P2 ;  /* 0x0000000203020207 */ /* 0x000fe40005000000 */
[----:B------:R-:W-:Y:S02]  /*5f70*/  CS2R R74, SRZ ;  /* 0x00000000004a7805 */ /* 0x000fe4000001ff00 */
[----:B------:R-:W-:Y:S02]  /*5f80*/  LEA R99, R36, UR44, 0x3 ;  /* 0x0000002c24637c11 */ /* 0x000fe4000f8e18ff */
[----:B------:R-:W-:Y:S02]  /*5f90*/  CS2R R72, SRZ ;  /* 0x0000000000487805 */ /* 0x000fe4000001ff00 */
[----:B------:R-:W-:Y:S02]  /*5fa0*/  @P1 LOP3.LUT R2, R2, 0x1, RZ, 0xc0, !PT ;  /* 0x0000000102021812 */ /* 0x000fe400078ec0ff */
[----:B------:R-:W-:Y:S02]  /*5fb0*/  CS2R R66, SRZ ;  /* 0x0000000000427805 */ /* 0x000fe4000001ff00 */
[----:B-1----:R-:W-:Y:S02]  /*5fc0*/  SHF.L.U32 R0, R89, 0x1f, RZ ;  /* 0x0000001f59007819 */ /* 0x002fe400000006ff */
[----:B------:R-:W-:Y:S02]  /*5fd0*/  CS2R R64, SRZ ;  /* 0x0000000000407805 */ /* 0x000fe4000001ff00 */
[----:B------:R-:W-:Y:S02]  /*5fe0*/  ISETP.NE.U32.OR P5, PT, R2, 0x1, !P1 ;  /* 0x000000010200780c */ /* 0x000fe40004fa5470 */
[----:B------:R-:W-:Y:S02]  /*5ff0*/  CS2R R58, SRZ ;  /* 0x00000000003a7805 */ /* 0x000fe4000001ff00 */
[----:B------:R-:W-:Y:S02]  /*6000*/  PLOP3.LUT P2, PT, PT, PT, UP1, 0x80, 0x8 ;  /* 0x000000000008781c */ /* 0x000fe40003f4f018 */
[----:B------:R-:W-:Y:S02]  /*6010*/  CS2R R56, SRZ ;  /* 0x0000000000387805 */ /* 0x000fe4000001ff00 */
[----:B------:R-:W-:Y:S02]  /*6020*/  LOP3.LUT P4, R85, R80, 0xff, RZ, 0xc0, !PT ;  /* 0x000000ff50557812 */ /* 0x000fe4000788c0ff */
[----:B------:R-:W-:Y:S02]  /*6030*/  CS2R R50, SRZ ;  /* 0x0000000000327805 */ /* 0x000fe4000001ff00 */
[----:B------:R-:W-:Y:S02]  /*6040*/  SEL R2, RZ, 0xffffffff, P3 ;  /* 0xffffffffff027807 */ /* 0x000fe40001800000 */
[----:B------:R-:W-:Y:S02]  /*6050*/  CS2R R48, SRZ ;  /* 0x0000000000307805 */ /* 0x000fe4000001ff00 */
[----:B------:R-:W-:Y:S02]  /*6060*/  P2R R98, PR, RZ, 0x20 ;  /* 0x00000020ff627803 */ /* 0x000fe40000000000 */
[----:B------:R-:W-:Y:S02]  /*6070*/  @P5 SHF.L.U32 R4, R90, 0x1f, RZ ;  /* 0x0000001f5a045819 */ /* 0x000fe400000006ff */
[----:B------:R-:W-:Y:S02]  /*6080*/  @P2 SEL R2, R3, R2, !P4 ;  /* 0x0000000203022207 */ /* 0x000fe40006000000 */
[----:B------:R-:W1:Y:S02]  /*6090*/  @P5 SYNCS.PHASECHK.TRANS64.TRYWAIT P1, [UR44+0x60], R4 ;  /* 0x00006004ff0055a7 */ /* 0x000e64000802112c */
[----:B------:R-:W-:Y:S04]  /*60a0*/  LOP3.LUT R2, R2, 0x1, RZ, 0xc0, !PT ;  /* 0x0000000102027812 */ /* 0x000fe800078ec0ff */
[----:B------:R-:W-:Y:S04]  /*60b0*/  ISETP.NE.U32.AND P2, PT, R2, 0x1, PT ;  /* 0x000000010200780c */ /* 0x000fe80003f45070 */
[----:B------:R-:W-:Y:S01]  /*60c0*/  P2R R60, PR, RZ, 0x4 ;  /* 0x00000004ff3c7803 */ /* 0x000fe20000000000 */
[----:B------:R2:W4:Y:S01]  /*60d0*/  SYNCS.PHASECHK.TRANS64.TRYWAIT P0, [R99+URZ+0xd0], R0 ;  /* 0x0000d000630075a7 */ /* 0x00052200080011ff */
[----:B-1----:R-:W-:Y:S01]  /*60e0*/  @P5 SEL R47, RZ, 0x1, !P1 ;  /* 0x00000001ff2f5807 */ /* 0x002fe20004800000 */
[----:B--2---:R-:W-:Y:S06]  /*60f0*/  @!P5 BRA `(.L_x_100) ;  /* 0x000000000058d947 */ /* 0x004fec0003800000 */
[----:B------:R-:W-:Y:S01]  /*6100*/  IMAD.MOV.U32 R75, RZ, RZ, RZ ;  /* 0x000000ffff4b7224 */ /* 0x000fe200078e00ff */
[----:B------:R-:W-:Y:S01]  /*6110*/  ISETP.NE.AND P1, PT, R47, RZ, PT ;  /* 0x000000ff2f00720c */ /* 0x000fe20003f25270 */
[----:B------:R-:W-:Y:S01]  /*6120*/  BSSY B0, `(.L_x_101) ;  /* 0x000000c000007945 */ /* 0x000fe20003800000 */
[----:B------:R-:W-:Y:S02]  /*6130*/  CS2R R50, SRZ ;  /* 0x0000000000327805 */ /* 0x000fe4000001ff00 */
[----:B------:R-:W-:Y:S02]  /*6140*/  CS2R R48, SRZ ;  /* 0x0000000000307805 */ /* 0x000fe4000001ff00 */
[----:B------:R-:W-:Y:S02]  /*6150*/  CS2R R58, SRZ ;  /* 0x00000000003a7805 */ /* 0x000fe4000001ff00 */
[----:B------:R-:W-:Y:S02]  /*6160*/  CS2R R56, SRZ ;  /* 0x0000000000387805 */ /* 0x000fe4000001ff00 */
[----:B------:R-:W-:Y:S02]  /*6170*/  CS2R R66, SRZ ;  /* 0x0000000000427805 */ /* 0x000fe4000001ff00 */
[----:B------:R-:W-:Y:S02]  /*6180*/  CS2R R64, SRZ ;  /* 0x0000000000407805 */ /* 0x000fe4000001ff00 */
[----:B------:R-:W-:Y:S01]  /*6190*/  CS2R R72, SRZ ;  /* 0x0000000000487805 */ /* 0x000fe2000001ff00 */
[----:B------:R-:W-:Y:S06]  /*61a0*/  @P1 BRA `(.L_x_102) ;  /* 0x00000000000c1947 */ /* 0x000fec0003800000 */
[----:B------:R-:W-:Y:S04]  /*61b0*/  SHF.L.U32 R3, R90, 0x1f, RZ ;  /* 0x0000001f5a037819 */ /* 0x000fe800000006ff */
[----:B------:R-:W1:Y:S02]  /*61c0*/  SYNCS.PHASECHK.TRANS64.TRYWAIT P1, [UR44+0x60], R3 ;  /* 0x00006003ff0075a7 */ /* 0x000e64000802112c */
[----:B-1----:R-:W-:Y:S05]  /*61d0*/  @!P1 BRA `(.L_x_103) ;  /* 0x0000003c00a89947 */ /* 0x002fea0003800000 */
.L_x_102:
[----:B------:R-:W-:Y:S05]  /*61e0*/  BSYNC B0 ;  /* 0x0000000000007941 */ /* 0x000fea0003800000 */
.L_x_101:
[----:B------:R-:W-:Y:S01]  /*61f0*/  ISETP.NE.AND P1, PT, R60, RZ, PT ;  /* 0x000000ff3c00720c */ /* 0x000fe20003f25270 */
[----:B------:R-:W-:Y:S11]  /*6200*/  HFMA2 R46, -RZ, RZ, 0, 5.9604644775390625e-08 ;  /* 0x00000001ff2e7431 */ /* 0x000ff600000001ff */
[----:B------:R-:W-:Y:S01]  /*6210*/  @!UPT UIADD3 URZ, UPT, UPT, URZ, URZ, URZ ;  /* 0x000000fffffff290 */ /* 0x000fe2000fffe0ff */
[----:B------:R2:W1:Y:S04]  /*6220*/  @P1 LDS.128 R48, [R93] ;  /* 0x000000005d301984 */ /* 0x0004680000000c00 */
[----:B------:R2:W1:Y:S04]  /*6230*/  @P1 LDS.128 R56, [R92+0x10] ;  /* 0x000010005c381984 */ /* 0x0004680000000c00 */
[----:B------:R2:W1:Y:S04]  /*6240*/  @P1 LDS.128 R64, [R91+0x20] ;  /* 0x000020005b401984 */ /* 0x0004680000000c00 */
[----:B------:R2:W1:Y:S02]  /*6250*/  @P1 LDS.128 R72, [R87+0x30] ;  /* 0x0000300057481984 */ /* 0x0004640000000c00 */
.L_x_100:
[----:B------:R-:W-:Y:S05]  /*6260*/  BSYNC B1 ;  /* 0x0000000000017941 */ /* 0x000fea0003800000 */
.L_x_99:
[----:B-1----:R-:W-:Y:S04]  /*6270*/  SHF.R.U32.HI R2, RZ, 0x15, R39 ;  /* 0x00000015ff027819 */ /* 0x002fe80000011627 */
[----:B------:R-:W-:Y:S01]  /*6280*/  LOP3.LUT P1, RZ, R2, 0x3, R81, 0x48, !PT ;  /* 0x0000000302ff7812 */ /* 0x000fe20007824851 */
[----:B------:R-:W-:Y:S01]  /*6290*/  @!UPT UIADD3 URZ, UPT, UPT, URZ, URZ, URZ ;  /* 0x000000fffffff290 */ /* 0x000fe2000fffe0ff */
[----:B----4-:R-:W-:Y:S11]  /*62a0*/  @P0 BRA `(.L_x_104) ;  /* 0x0000000000080947 */ /* 0x010ff60003800000 */
[----:B------:R-:W1:Y:S02]  /*62b0*/  SYNCS.PHASECHK.TRANS64.TRYWAIT P0, [R99+URZ+0xd0], R0 ;  /* 0x0000d000630075a7 */ /* 0x000e6400080011ff */
[----:B-1----:R-:W-:Y:S05]  /*62c0*/  @!P0 BRA `(.L_x_105) ;  /* 0x0000003c00848947 */ /* 0x002fea0003800000 */
.L_x_104:
[----:B------:R-:W-:Y:S05]  /*62d0*/  @!P1 BRA `(.L_x_106) ;  /* 0x0000000000409947 */ /* 0x000fea0003800000 */
[----:B------:R-:W4:Y:S01]  /*62e0*/  LDCU.64 UR8, c[0x4][0x70] ;  /* 0x01000e00ff0877ac */ /* 0x000f220008000a00 */
[----:B------:R-:W-:Y:S01]  /*62f0*/  MOV R3, 0x0 ;  /* 0x0000000000037802 */ /* 0x000fe20000000f00 */
[----:B------:R-:W-:Y:S02]  /*6300*/  HFMA2 R12, -RZ, RZ, 0, 5.9604644775390625e-08 ;  /* 0x00000001ff0c7431 */ /* 0x000fe400000001ff */
[----:B------:R-:W-:Y:S02]  /*6310*/  IMAD.MOV.U32 R8, RZ, RZ, 0x192 ;  /* 0x00000192ff087424 */ /* 0x000fe400078e00ff */
[----:B------:R-:W-:Y:S01]  /*6320*/  IMAD.MOV.U32 R13, RZ, RZ, RZ ;  /* 0x000000ffff0d7224 */ /* 0x000fe200078e00ff */
[----:B------:R-:W5:Y:S01]  /*6330*/  LDCU.64 UR6, c[0x4][0x78] ;  /* 0x01000f00ff0677ac */ /* 0x000f620008000a00 */
[----:B------:R-:W1:Y:S01]  /*6340*/  LDC.64 R2, c[0x4][R3] ;  /* 0x0100000003027b82 */ /* 0x000e620000000a00 */
[----:B------:R-:W2:Y:S01]  /*6350*/  LDCU.64 UR4, c[0x4][0x10] ;  /* 0x01000200ff0477ac */ /* 0x000ea20008000a00 */
[----:B----4-:R-:W-:Y:S01]  /*6360*/  MOV R5, UR9 ;  /* 0x0000000900057c02 */ /* 0x010fe20008000f00 */
[----:B------:R-:W-:Y:S01]  /*6370*/  IMAD.U32 R4, RZ, RZ, UR8 ;  /* 0x00000008ff047e24 */ /* 0x000fe2000f8e00ff */
[----:B-----5:R-:W-:Y:S01]  /*6380*/  MOV R7, UR7 ;  /* 0x0000000700077c02 */ /* 0x020fe20008000f00 */
[----:B------:R-:W-:Y:S01]  /*6390*/  IMAD.U32 R6, RZ, RZ, UR6 ;  /* 0x00000006ff067e24 */ /* 0x000fe2000f8e00ff */
[----:B--2---:R-:W-:Y:S01]  /*63a0*/  MOV R11, UR5 ;  /* 0x00000005000b7c02 */ /* 0x004fe20008000f00 */
[----:B------:R-:W-:Y:S02]  /*63b0*/  IMAD.U32 R10, RZ, RZ, UR4 ;  /* 0x00000004ff0a7e24 */ /* 0x000fe4000f8e00ff */
[----:B------:R-:W-:Y:S07]  /*63c0*/  LEPC R20, `(.L_x_106) ;  /* 0x000000001014794e */ /* 0x000fee0000000000 */
[----:B-1-3--:R-:W-:Y:S05]  /*63d0*/  CALL.ABS.NOINC R2 ;  /* 0x0000000002007343 */ /* 0x00afea0003c00000 */
.L_x_106:
[C---:B------:R-:W-:Y:S01]  /*63e0*/  SHF.L.U32 R40, R48.reuse, 0x10, RZ ;  /* 0x0000001030287819 */ /* 0x040fe200000006ff */
[----:B------:R-:W-:Y:S05]  /*63f0*/  WARPSYNC.ALL ;  /* 0x0000000000007948 */ /* 0x000fea0003800000 */
[----:B------:R-:W-:Y:S01]  /*6400*/  R2UR UR4, R39 ;  /* 0x00000000270472ca */ /* 0x000fe200000e0000 */
[----:B------:R-:W-:Y:S01]  /*6410*/  BSSY.RECONVERGENT B0, `(.L_x_107) ;  /* 0x0000088000007945 */ /* 0x000fe20003800200 */
[----:B------:R-:W-:Y:S02]  /*6420*/  LOP3.LUT R43, R48, 0xffff0000, RZ, 0xc0, !PT ;  /* 0xffff0000302b7812 */ /* 0x000fe400078ec0ff */
[----:B------:R-:W-:Y:S02]  /*6430*/  SHF.L.U32 R42, R49, 0x10, RZ ;  /* 0x00000010312a7819 */ /* 0x000fe400000006ff */
[----:B------:R-:W-:Y:S02]  /*6440*/  SHF.L.U32 R45, R51, 0x10, RZ ;  /* 0x00000010332d7819 */ /* 0x000fe400000006ff */
[----:B------:R-:W-:Y:S02]  /*6450*/  LOP3.LUT R44, R75, 0xffff0000, RZ, 0xc0, !PT ;  /* 0xffff00004b2c7812 */ /* 0x000fe400078ec0ff */
[----:B------:R-:W-:Y:S03]  /*6460*/  ISETP.NE.AND P0, PT, R95, RZ, PT ;  /* 0x000000ff5f00720c */ /* 0x000fe60003f05270 */
[----:B------:R-:W1:Y:S02]  /*6470*/  LDTM.x32 R4, tmem[UR4] ;  /* 0x00000004000479ee */ /* 0x000e6400082c0000 */
[C---:B-1-3--:R-:W-:Y:S01]  /*6480*/  FMUL R0, R38.reuse, R4 ;  /* 0x0000000426007220 */ /* 0x04afe20000400000 */
[C---:B------:R-:W-:Y:S01]  /*6490*/  FMUL R2, R38.reuse, R5 ;  /* 0x0000000526027220 */ /* 0x040fe20000400000 */
[C---:B------:R-:W-:Y:S01]  /*64a0*/  FMUL R3, R38.reuse, R6 ;  /* 0x0000000626037220 */ /* 0x040fe20000400000 */
[----:B------:R-:W-:Y:S01]  /*64b0*/  FMUL R7, R38, R7 ;  /* 0x0000000726077220 */ /* 0x000fe20000400000 */
[----:B------:R-:W-:Y:S01]  /*64c0*/  FFMA R0, R41, R40, R0 ;  /* 0x0000002829007223 */ /* 0x000fe20000000000 */
[----:B------:R-:W-:Y:S01]  /*64d0*/  LOP3.LUT R40, R49, 0xffff0000, RZ, 0xc0, !PT ;  /* 0xffff000031287812 */ /* 0x000fe200078ec0ff */
[C---:B------:R-:W-:Y:S01]  /*64e0*/  FFMA R2, R41.reuse, R43, R2 ;  /* 0x0000002b29027223 */ /* 0x040fe20000000002 */
[C---:B------:R-:W-:Y:S01]  /*64f0*/  SHF.L.U32 R43, R50.reuse, 0x10, RZ ;  /* 0x00000010322b7819 */ /* 0x040fe200000006ff */
[C---:B------:R-:W-:Y:S01]  /*6500*/  FFMA R3, R41.reuse, R42, R3 ;  /* 0x0000002a29037223 */ /* 0x040fe20000000003 */
[----:B------:R-:W-:Y:S01]  /*6510*/  LOP3.LUT R42, R50, 0xffff0000, RZ, 0xc0, !PT ;  /* 0xffff0000322a7812 */ /* 0x000fe200078ec0ff */
[----:B------:R-:W-:Y:S01]  /*6520*/  FMUL R4, R38, R8 ;  /* 0x0000000826047220 */ /* 0x000fe20000400000 */
[----:B------:R-:W-:Y:S01]  /*6530*/  F2FP.BF16.F32.PACK_AB R52, R2, R0 ;  /* 0x000000000234723e */ /* 0x000fe200000010ff */
[----:B------:R-:W-:Y:S01]  /*6540*/  FFMA R7, R41, R40, R7 ;  /* 0x0000002829077223 */ /* 0x000fe20000000007 */
[----:B------:R-:W-:Y:S01]  /*6550*/  LOP3.LUT R40, R51, 0xffff0000, RZ, 0xc0, !PT ;  /* 0xffff000033287812 */ /* 0x000fe200078ec0ff */
[C---:B------:R-:W-:Y:S01]  /*6560*/  FMUL R5, R38.reuse, R9 ;  /* 0x0000000926057220 */ /* 0x040fe20000400000 */
[C---:B------:R-:W-:Y:S01]  /*6570*/  FMUL R6, R38.reuse, R10 ;  /* 0x0000000a26067220 */ /* 0x040fe20000400000 */
[----:B------:R-:W-:Y:S01]  /*6580*/  FMUL R11, R38, R11 ;  /* 0x0000000b260b7220 */ /* 0x000fe20000400000 */
[----:B------:R-:W-:Y:S01]  /*6590*/  F2FP.BF16.F32.PACK_AB R53, R7, R3 ;  /* 0x000000030735723e */ /* 0x000fe200000010ff */
[C---:B------:R-:W-:Y:S01]  /*65a0*/  FFMA R4, R41.reuse, R43, R4 ;  /* 0x0000002b29047223 */ /* 0x040fe20000000004 */
[C---:B------:R-:W-:Y:S01]  /*65b0*/  SHF.L.U32 R43, R56.reuse, 0x10, RZ ;  /* 0x00000010382b7819 */ /* 0x040fe200000006ff */
[----:B------:R-:W-:Y:S01]  /*65c0*/  FFMA R5, R41, R42, R5 ;  /* 0x0000002a29057223 */ /* 0x000fe20000000005 */
[----:B------:R-:W-:Y:S01]  /*65d0*/  LOP3.LUT R42, R57, 0xffff0000, RZ, 0xc0, !PT ;  /* 0xffff0000392a7812 */ /* 0x000fe200078ec0ff */
[----:B------:R-:W-:Y:S01]  /*65e0*/  FFMA R6, R41, R45, R6 ;  /* 0x0000002d29067223 */ /* 0x000fe20000000006 */
[----:B------:R-:W-:Y:S01]  /*65f0*/  SHF.L.U32 R45, R57, 0x10, RZ ;  /* 0x00000010392d7819 */ /* 0x000fe200000006ff */
[----:B------:R-:W-:Y:S01]  /*6600*/  FFMA R11, R41, R40, R11 ;  /* 0x00000028290b7223 */ /* 0x000fe2000000000b */
[----:B------:R-:W-:Y:S01]  /*6610*/  LOP3.LUT R40, R56, 0xffff0000, RZ, 0xc0, !PT ;  /* 0xffff000038287812 */ /* 0x000fe200078ec0ff */
[C---:B------:R-:W-:Y:S01]  /*6620*/  FMUL R8, R38.reuse, R12 ;  /* 0x0000000c26087220 */ /* 0x040fe20000400000 */
[----:B------:R-:W-:Y:S01]  /*6630*/  F2FP.BF16.F32.PACK_AB R54, R5, R4 ;  /* 0x000000040536723e */ /* 0x000fe200000010ff */
[C---:B------:R-:W-:Y:S01]  /*6640*/  FMUL R9, R38.reuse, R13 ;  /* 0x0000000d26097220 */ /* 0x040fe20000400000 */
[----:B------:R-:W-:Y:S01]  /*6650*/  F2FP.BF16.F32.PACK_AB R55, R11, R6 ;  /* 0x000000060b37723e */ /* 0x000fe200000010ff */
[C---:B------:R-:W-:Y:S01]  /*6660*/  FMUL R10, R38.reuse, R14 ;  /* 0x0000000e260a7220 */ /* 0x040fe20000400000 */
[----:B------:R-:W-:Y:S01]  /*6670*/  FMUL R15, R38, R15 ;  /* 0x0000000f260f7220 */ /* 0x000fe20000400000 */
[----:B------:R-:W-:Y:S01]  /*6680*/  FFMA R8, R41, R43, R8 ;  /* 0x0000002b29087223 */ /* 0x000fe20000000008 */
[----:B------:R-:W-:Y:S01]  /*6690*/  SHF.L.U32 R43, R59, 0x10, RZ ;  /* 0x000000103b2b7819 */ /* 0x000fe200000006ff */
[C---:B------:R-:W-:Y:S01]  /*66a0*/  FFMA R9, R41.reuse, R40, R9 ;  /* 0x0000002829097223 */ /* 0x040fe20000000009 */
[C---:B------:R-:W-:Y:S01]  /*66b0*/  SHF.L.U32 R40, R58.reuse, 0x10, RZ ;  /* 0x000000103a287819 */ /* 0x040fe200000006ff */
        /* <DEDUP_REMOVED lines=8> */
[----:B------:R-:W-:Y:S01]  /*6740*/  FMUL R14, R38, R18 ;  /* 0x00000012260e7220 */ /* 0x000fe20000400000 */
[----:B------:R-:W-:Y:S01]  /*6750*/  FFMA R12, R41, R40, R12 ;  /* 0x00000028290c7223 */ /* 0x000fe2000000000c */
[----:B------:R-:W-:Y:S01]  /*6760*/  LOP3.LUT R40, R59, 0xffff0000, RZ, 0xc0, !PT ;  /* 0xffff00003b287812 */ /* 0x000fe200078ec0ff */
[C---:B------:R-:W-:Y:S01]  /*6770*/  FFMA R13, R41.reuse, R42, R13 ;  /* 0x0000002a290d7223 */ /* 0x040fe2000000000d */
[----:B------:R-:W-:Y:S01]  /*6780*/  LOP3.LUT R42, R64, 0xffff0000, RZ, 0xc0, !PT ;  /* 0xffff0000402a7812 */ /* 0x000fe200078ec0ff */
[----:B------:R-:W-:Y:S01]  /*6790*/  FMUL R19, R38, R19 ;  /* 0x0000001326137220 */ /* 0x000fe20000400000 */
[----:B------:R-:W-:Y:S01]  /*67a0*/  FFMA R14, R41, R43, R14 ;  /* 0x0000002b290e7223 */ /* 0x000fe2000000000e */
[----:B------:R-:W-:Y:S01]  /*67b0*/  SHF.L.U32 R43, R64, 0x10, RZ ;  /* 0x00000010402b7819 */ /* 0x000fe200000006ff */
[----:B------:R1:W-:Y:S01]  /*67c0*/  STS.128 [R93], R52 ;  /* 0x000000345d007388 */ /* 0x0003e20000000c00 */
[----:B------:R-:W-:Y:S01]  /*67d0*/  F2FP.BF16.F32.PACK_AB R70, R13, R12 ;  /* 0x0000000c0d46723e */ /* 0x000fe200000010ff */
[C---:B------:R-:W-:Y:S01]  /*67e0*/  FMUL R16, R38.reuse, R20 ;  /* 0x0000001426107220 */ /* 0x040fe20000400000 */
        /* <DEDUP_REMOVED lines=8> */
[C---:B------:R-:W-:Y:S01]  /*6870*/  FFMA R17, R41.reuse, R42, R17 ;  /* 0x0000002a29117223 */ /* 0x040fe20000000011 */
[----:B------:R-:W-:Y:S01]  /*6880*/  FFMA R18, R41, R45, R18 ;  /* 0x0000002d29127223 */ /* 0x000fe20000000012 */
[----:B------:R1:W-:Y:S01]  /*6890*/  STS.128 [R92+0x10], R68 ;  /* 0x000010445c007388 */ /* 0x0003e20000000c00 */
[----:B------:R-:W-:Y:S01]  /*68a0*/  SHF.L.U32 R45, R67, 0x10, RZ ;  /* 0x00000010432d7819 */ /* 0x000fe200000006ff */
[----:B------:R-:W-:Y:S01]  /*68b0*/  FFMA R23, R41, R40, R23 ;  /* 0x0000002829177223 */ /* 0x000fe20000000017 */
[----:B------:R-:W-:Y:S01]  /*68c0*/  LOP3.LUT R40, R66, 0xffff0000, RZ, 0xc0, !PT ;  /* 0xffff000042287812 */ /* 0x000fe200078ec0ff */
[C---:B------:R-:W-:Y:S01]  /*68d0*/  FMUL R20, R38.reuse, R24 ;  /* 0x0000001826147220 */ /* 0x040fe20000400000 */
[----:B------:R-:W-:Y:S01]  /*68e0*/  LOP3.LUT R42, R67, 0xffff0000, RZ, 0xc0, !PT ;  /* 0xffff0000432a7812 */ /* 0x000fe200078ec0ff */
[C---:B------:R-:W-:Y:S01]  /*68f0*/  FMUL R21, R38.reuse, R25 ;  /* 0x0000001926157220 */ /* 0x040fe20000400000 */
[----:B------:R-:W-:Y:S01]  /*6900*/  F2FP.BF16.F32.PACK_AB R100, R17, R16 ;  /* 0x000000101164723e */ /* 0x000fe200000010ff */
[C---:B------:R-:W-:Y:S01]  /*6910*/  FMUL R22, R38.reuse, R26 ;  /* 0x0000001a26167220 */ /* 0x040fe20000400000 */
[----:B------:R-:W-:Y:S01]  /*6920*/  FMUL R27, R38, R27 ;  /* 0x0000001b261b7220 */ /* 0x000fe20000400000 */
[C---:B------:R-:W-:Y:S01]  /*6930*/  FFMA R20, R41.reuse, R43, R20 ;  /* 0x0000002b29147223 */ /* 0x040fe20000000014 */
[C---:B------:R-:W-:Y:S01]  /*6940*/  FFMA R21, R41.reuse, R40, R21 ;  /* 0x0000002829157223 */ /* 0x040fe20000000015 */
[C---:B------:R-:W-:Y:S01]  /*6950*/  FFMA R22, R41.reuse, R45, R22 ;  /* 0x0000002d29167223 */ /* 0x040fe20000000016 */
[----:B------:R-:W-:Y:S01]  /*6960*/  FFMA R27, R41, R42, R27 ;  /* 0x0000002a291b7223 */ /* 0x000fe2000000001b */
[----:B------:R-:W-:Y:S01]  /*6970*/  SHF.L.U32 R40, R72, 0x10, RZ ;  /* 0x0000001048287819 */ /* 0x000fe200000006ff */
[----:B------:R-:W-:Y:S01]  /*6980*/  FMUL R24, R38, R28 ;  /* 0x0000001c26187220 */ /* 0x000fe20000400000 */
[----:B------:R-:W-:Y:S01]  /*6990*/  LOP3.LUT R42, R72, 0xffff0000, RZ, 0xc0, !PT ;  /* 0xffff0000482a7812 */ /* 0x000fe200078ec0ff */
[C---:B------:R-:W-:Y:S01]  /*69a0*/  FMUL R25, R38.reuse, R29 ;  /* 0x0000001d26197220 */ /* 0x040fe20000400000 */
[----:B------:R-:W-:Y:S01]  /*69b0*/  SHF.L.U32 R43, R73, 0x10, RZ ;  /* 0x00000010492b7819 */ /* 0x000fe200000006ff */
[C---:B------:R-:W-:Y:S01]  /*69c0*/  FMUL R26, R38.reuse, R30 ;  /* 0x0000001e261a7220 */ /* 0x040fe20000400000 */
[C---:B------:R-:W-:Y:S01]  /*69d0*/  FFMA R24, R41.reuse, R40, R24 ;  /* 0x0000002829187223 */ /* 0x040fe20000000018 */
[----:B------:R-:W-:Y:S01]  /*69e0*/  FFMA R25, R41, R42, R25 ;  /* 0x0000002a29197223 */ /* 0x000fe20000000019 */
[----:B------:R-:W-:Y:S01]  /*69f0*/  LOP3.LUT R40, R73, 0xffff0000, RZ, 0xc0, !PT ;  /* 0xffff000049287812 */ /* 0x000fe200078ec0ff */
[----:B------:R-:W-:Y:S01]  /*6a00*/  FFMA R26, R41, R43, R26 ;  /* 0x0000002b291a7223 */ /* 0x000fe2000000001a */
[----:B------:R-:W-:Y:S01]  /*6a10*/  FMUL R31, R38, R31 ;  /* 0x0000001f261f7220 */ /* 0x000fe20000400000 */
[----:B------:R-:W-:Y:S01]  /*6a20*/  SHF.L.U32 R43, R74, 0x10, RZ ;  /* 0x000000104a2b7819 */ /* 0x000fe200000006ff */
[----:B------:R-:W-:Y:S01]  /*6a30*/  FMUL R28, R38, R32 ;  /* 0x00000020261c7220 */ /* 0x000fe20000400000 */
[----:B------:R-:W-:Y:S01]  /*6a40*/  LOP3.LUT R42, R74, 0xffff0000, RZ, 0xc0, !PT ;  /* 0xffff00004a2a7812 */ /* 0x000fe200078ec0ff */
[C---:B------:R-:W-:Y:S01]  /*6a50*/  FMUL R29, R38.reuse, R33 ;  /* 0x00000021261d7220 */ /* 0x040fe20000400000 */
[----:B------:R-:W-:Y:S01]  /*6a60*/  SHF.L.U32 R45, R75, 0x10, RZ ;  /* 0x000000104b2d7819 */ /* 0x000fe200000006ff */
[C---:B------:R-:W-:Y:S01]  /*6a70*/  FMUL R30, R38.reuse, R34 ;  /* 0x00000022261e7220 */ /* 0x040fe20000400000 */
[----:B------:R-:W-:Y:S01]  /*6a80*/  FFMA R31, R41, R40, R31 ;  /* 0x00000028291f7223 */ /* 0x000fe2000000001f */
[----:B------:R-:W-:Y:S01]  /*6a90*/  FMUL R35, R38, R35 ;  /* 0x0000002326237220 */ /* 0x000fe20000400000 */
[----:B------:R-:W-:Y:S01]  /*6aa0*/  F2FP.BF16.F32.PACK_AB R101, R23, R18 ;  /* 0x000000121765723e */ /* 0x000fe200000010ff */
[----:B------:R-:W-:Y:S01]  /*6ab0*/  FFMA R28, R41, R43, R28 ;  /* 0x0000002b291c7223 */ /* 0x000fe2000000001c */
[----:B------:R-:W-:Y:S01]  /*6ac0*/  F2FP.BF16.F32.PACK_AB R102, R21, R20 ;  /* 0x000000141566723e */ /* 0x000fe200000010ff */
[----:B------:R-:W-:Y:S01]  /*6ad0*/  FFMA R29, R41, R42, R29 ;  /* 0x0000002a291d7223 */ /* 0x000fe2000000001d */
[----:B------:R-:W-:Y:S01]  /*6ae0*/  F2FP.BF16.F32.PACK_AB R103, R27, R22 ;  /* 0x000000161b67723e */ /* 0x000fe200000010ff */
[C---:B------:R-:W-:Y:S01]  /*6af0*/  FFMA R30, R41.reuse, R45, R30 ;  /* 0x0000002d291e7223 */ /* 0x040fe2000000001e */
[----:B------:R-:W-:Y:S01]  /*6b00*/  FFMA R35, R41, R44, R35 ;  /* 0x0000002c29237223 */ /* 0x000fe20000000023 */
[----:B------:R-:W-:Y:S02]  /*6b10*/  F2FP.BF16.F32.PACK_AB R104, R25, R24 ;  /* 0x000000181968723e */ /* 0x000fe400000010ff */
[----:B------:R1:W-:Y:S01]  /*6b20*/  STS.128 [R91+0x20], R100 ;  /* 0x000020645b007388 */ /* 0x0003e20000000c00 */
[----:B------:R-:W-:Y:S02]  /*6b30*/  F2FP.BF16.F32.PACK_AB R105, R31, R26 ;  /* 0x0000001a1f69723e */ /* 0x000fe400000010ff */
[----:B------:R-:W-:Y:S02]  /*6b40*/  F2FP.BF16.F32.PACK_AB R106, R29, R28 ;  /* 0x0000001c1d6a723e */ /* 0x000fe400000010ff */
[----:B------:R-:W-:Y:S05]  /*6b50*/  F2FP.BF16.F32.PACK_AB R107, R35, R30 ;  /* 0x0000001e236b723e */ /* 0x000fea00000010ff */
[----:B------:R1:W-:Y:S01]  /*6b60*/  STS.128 [R87+0x30], R104 ;  /* 0x0000306857007388 */ /* 0x0003e20000000c00 */
[----:B------:R-:W-:Y:S01]  /*6b70*/  @!PT LDS RZ, [RZ] ;  /* 0x00000000fffff984 */ /* 0x000fe20000000800 */
[----:B------:R-:W-:Y:S01]  /*6b80*/  @!PT LDS RZ, [RZ] ;  /* 0x00000000fffff984 */ /* 0x000fe20000000800 */
[----:B------:R-:W-:Y:S01]  /*6b90*/  @!PT LDS RZ, [RZ] ;  /* 0x00000000fffff984 */ /* 0x000fe20000000800 */
[----:B------:R-:W-:Y:S01]  /*6ba0*/  @!PT LDS RZ, [RZ] ;  /* 0x00000000fffff984 */ /* 0x000fe20000000800 */
[----:B------:R3:W-:Y:S07]  /*6bb0*/  MEMBAR.ALL.CTA ;  /* 0x0000000000007992 */ /* 0x0007ee0000008000 */
[----:B---3--:R-:W3:Y:S02]  /*6bc0*/  FENCE.VIEW.ASYNC.S ;  /* 0x00000000000073c6 */ /* 0x008ee40000000000 */
[----:B---3--:R-:W-:Y:S06]  /*6bd0*/  BAR.SYNC.DEFER_BLOCKING 0x1, 0x80 ;  /* 0x0042000000007b1d */ /* 0x008fec0000010000 */
[----:B------:R-:W-:Y:S05]  /*6be0*/  @P0 BRA `(.L_x_108) ;  /* 0x0000000000280947 */ /* 0x000fea0003800000 */
[----:B------:R-:W3:Y:S01]  /*6bf0*/  LDCU.64 UR6, c[0x0][0x348] ;  /* 0x00006900ff0677ac */ /* 0x000ee20008000a00 */
[----:B------:R-:W-:Y:S01]  /*6c00*/  UIADD3 UR4, UPT, UPT, UR44, 0x200, URZ ;  /* 0x000002002c047890 */ /* 0x000fe2000fffe0ff */
[----:B------:R-:W-:Y:S05]  /*6c10*/  UMOV UR51, UR36 ;  /* 0x0000002400337c82 */ /* 0x000fea0008000000 */
[----:B------:R-:W-:Y:S04]  /*6c20*/  MOV R84, UR4 ;  /* 0x0000000400547c02 */ /* 0x000fe80008000f00 */
[----:B------:R-:W-:Y:S01]  /*6c30*/  R2UR UR48, R84 ;  /* 0x00000000543072ca */ /* 0x000fe200000e0000 */
[----:B---3--:R-:W-:Y:S04]  /*6c40*/  UIADD3 UR4, UP0, UPT, UR6, 0x680, URZ ;  /* 0x0000068006047890 */ /* 0x008fe8000ff1e0ff */
[----:B------:R-:W-:Y:S09]  /*6c50*/  UIADD3.X UR5, UPT, UPT, URZ, UR7, URZ, UP0, !UPT ;  /* 0x00000007ff057290 */ /* 0x000ff200087fe4ff */
[----:B------:R3:W-:Y:S01]  /*6c60*/  UTMASTG.3D [UR48], [UR4] ;  /* 0x00000030040073b5 */ /* 0x0007e20008010000 */
[----:B------:R0:W-:Y:S01]  /*6c70*/  UTMACMDFLUSH ;  /* 0x00000000000079b7 */ /* 0x0001e20000000000 */
[----:B---3--:R-:W-:Y:S04]  /*6c80*/  DEPBAR.LE SB0, 0x1 ;  /* 0x000080400000791a */ /* 0x008fe80000000000 */
.L_x_108:
[----:B------:R-:W-:Y:S05]  /*6c90*/  BSYNC.RECONVERGENT B0 ;  /* 0x0000000000007941 */ /* 0x000fea0003800200 */
.L_x_107:
[----:B------:R-:W-:Y:S01]  /*6ca0*/  BAR.SYNC.DEFER_BLOCKING 0x1, 0x80 ;  /* 0x0042000000007b1d */ /* 0x000fe20000010000 */
[----:B------:R-:W-:Y:S01]  /*6cb0*/  ISETP.NE.AND P1, PT, R98, RZ, PT ;  /* 0x000000ff6200720c */ /* 0x000fe20003f25270 */
[----:B------:R-:W-:Y:S01]  /*6cc0*/  UISETP.NE.AND UP0, UPT, UR52, URZ, UPT ;  /* 0x000000ff3400728c */ /* 0x000fe2000bf05270 */
[----:B------:R-:W-:Y:S11]  /*6cd0*/  LEA R3, R46, UR44, 0x3 ;  /* 0x0000002c2e037c11 */ /* 0x000ff6000f8e18ff */
[----:B------:R-:W-:Y:S01]  /*6ce0*/  @P1 SHF.L.U32 R2, R90, 0x1f, RZ ;  /* 0x0000001f5a021819 */ /* 0x000fe200000006ff */
[----:B------:R-:W-:Y:S06]  /*6cf0*/  BRA.U !UP0, `(.L_x_109) ;  /* 0x0000000108247547 */ /* 0x000fec000b800000 */
[----:B------:R-:W-:Y:S01]  /*6d00*/  IMAD.U32 R5, RZ, RZ, UR46 ;  /* 0x0000002eff057e24 */ /* 0x000fe2000f8e00ff */
[----:B------:R-:W-:Y:S01]  /*6d10*/  MOV R0, UR47 ;  /* 0x0000002f00007c02 */ /* 0x000fe20008000f00 */
[----:B------:R-:W-:Y:S03]  /*6d20*/  UIADD3 UR4, UPT, UPT, UR46, 0x1, URZ ;  /* 0x000000012e047890 */ /* 0x000fe6000fffe0ff */
[----:B------:R-:W-:Y:S01]  /*6d30*/  @P1 LEA R5, R5, UR44, 0x3 ;  /* 0x0000002c05051c11 */ /* 0x000fe2000f8e18ff */
[----:B------:R-:W-:Y:S04]  /*6d40*/  UISETP.NE.AND UP0, UPT, UR4, 0x4, UPT ;  /* 0x000000040400788c */ /* 0x000fe8000bf05270 */
[----:B------:R-:W-:Y:S01]  /*6d50*/  @P1 VIADD R5, R5, 0x80 ;  /* 0x0000008005051836 */ /* 0x000fe20000000000 */
[----:B------:R-:W-:Y:S04]  /*6d60*/  USEL UR46, UR4, URZ, UP0 ;  /* 0x000000ff042e7287 */ /* 0x000fe80008000000 */
[----:B------:R-:W-:Y:S04]  /*6d70*/  @P1 PRMT R0, R0, 0x654, R5 ;  /* 0x0000065400001816 */ /* 0x000fe80000000005 */
[----:B------:R3:W-:Y:S04]  /*6d80*/  @P1 SYNCS.ARRIVE.TRANS64.RED.A1T0 RZ, [R0+URZ], RZ ;  /* 0x000000ff00ff19a7 */ /* 0x0007e800081004ff */
.L_x_109:
[----:B------:R-:W4:Y:S01]  /*6d90*/  @P1 SYNCS.PHASECHK.TRANS64.TRYWAIT P0, [R3+URZ+0x60], R2 ;  /* 0x00006002030015a7 */ /* 0x000f2200080011ff */
[----:B------:R-:W-:Y:S01]  /*6da0*/  BSSY B1, `(.L_x_110) ;  /* 0x0000016000017945 */ /* 0x000fe20003800000 */
[----:B----4-:R-:W-:Y:S03]  /*6db0*/  @P1 SEL R47, RZ, 0x1, !P0 ;  /* 0x00000001ff2f1807 */ /* 0x010fe60004000000 */
[----:B------:R-:W-:Y:S05]  /*6dc0*/  @!P1 BRA `(.L_x_111) ;  /* 0x00000000004c9947 */ /* 0x000fea0003800000 */
[----:B------:R-:W-:Y:S01]  /*6dd0*/  ISETP.NE.AND P0, PT, R47, RZ, PT ;  /* 0x000000ff2f00720c */ /* 0x000fe20003f05270 */
[----:B------:R-:W-:Y:S01]  /*6de0*/  BSSY B0, `(.L_x_112) ;  /* 0x000000b000007945 */ /* 0x000fe20003800000 */
[----:B------:R-:W-:Y:S11]  /*6df0*/  ISETP.NE.AND P1, PT, R60, RZ, PT ;  /* 0x000000ff3c00720c */ /* 0x000ff60003f25270 */
[----:B------:R-:W-:Y:S02]  /*6e00*/  @!UPT UIADD3 URZ, UPT, UPT, URZ, URZ, URZ ;  /* 0x000000fffffff290 */ /* 0x000fe4000fffe0ff */
[C---:B------:R-:W-:Y:S01]  /*6e10*/  @P1 IMAD R6, R46.reuse, 0x2000, R93 ;  /* 0x000020002e061824 */ /* 0x040fe200078e025d */
[C---:B------:R-:W-:Y:S01]  /*6e20*/  @P1 LEA R4, R46.reuse, R91, 0xd ;  /* 0x0000005b2e041211 */ /* 0x040fe200078e68ff */
[C---:B------:R-:W-:Y:S02]  /*6e30*/  @P1 IMAD R5, R46.reuse, 0x2000, R92 ;  /* 0x000020002e051824 */ /* 0x040fe400078e025c */
[----:B------:R-:W-:Y:S01]  /*6e40*/  @P1 IMAD R2, R46, 0x2000, R87 ;  /* 0x000020002e021824 */ /* 0x000fe200078e0257 */
[----:B------:R-:W-:Y:S06]  /*6e50*/  @P0 BRA `(.L_x_113) ;  /* 0x00000000000c0947 */ /* 0x000fec0003800000 */
[----:B---3--:R-:W-:Y:S04]  /*6e60*/  SHF.L.U32 R0, R90, 0x1f, RZ ;  /* 0x0000001f5a007819 */ /* 0x008fe800000006ff */
[----:B------:R-:W3:Y:S02]  /*6e70*/  SYNCS.PHASECHK.TRANS64.TRYWAIT P0, [R3+URZ+0x60], R0 ;  /* 0x00006000030075a7 */ /* 0x000ee400080011ff */
[----:B---3--:R-:W-:Y:S05]  /*6e80*/  @!P0 BRA `(.L_x_114) ;  /* 0x0000003000a88947 */ /* 0x008fea0003800000 */
.L_x_113:
[----:B------:R-:W-:Y:S05]  /*6e90*/  BSYNC B0 ;  /* 0x0000000000007941 */ /* 0x000fea0003800000 */
.L_x_112:
[----:B------:R-:W-:Y:S02]  /*6ea0*/  ISETP.NE.AND P0, PT, R60, RZ, PT ;  /* 0x000000ff3c00720c */ /* 0x000fe40003f05270 */
[----:B------:R-:W-:Y:S11]  /*6eb0*/  IADD3 R46, PT, PT, R46, 0x1, RZ ;  /* 0x000000012e2e7810 */ /* 0x000ff60007ffe0ff */
[----:B------:R4:W1:Y:S04]  /*6ec0*/  @P0 LDS.128 R48, [R6] ;  /* 0x0000000006300984 */ /* 0x0008680000000c00 */
[----:B------:R4:W1:Y:S04]  /*6ed0*/  @P0 LDS.128 R56, [R5+0x10] ;  /* 0x0000100005380984 */ /* 0x0008680000000c00 */
[----:B------:R4:W1:Y:S04]  /*6ee0*/  @P0 LDS.128 R64, [R4+0x20] ;  /* 0x0000200004400984 */ /* 0x0008680000000c00 */
[----:B------:R4:W1:Y:S02]  /*6ef0*/  @P0 LDS.128 R72, [R2+0x30] ;  /* 0x0000300002480984 */ /* 0x0008640000000c00 */
.L_x_111:
[----:B------:R-:W-:Y:S05]  /*6f00*/  BSYNC B1 ;  /* 0x0000000000017941 */ /* 0x000fea0003800000 */
.L_x_110:
[----:B---3--:R-:W-:Y:S05]  /*6f10*/  VIADD R0, R39, 0x20 ;  /* 0x0000002027007836 */ /* 0x008fea0000000000 */
[----:B------:R-:W-:Y:S04]  /*6f20*/  SHF.R.U32.HI R0, RZ, 0x15, R0 ;  /* 0x00000015ff007819 */ /* 0x000fe80000011600 */
[----:B------:R-:W-:Y:S11]  /*6f30*/  LOP3.LUT P0, RZ, R0, 0x3, R81, 0x48, !PT ;  /* 0x0000000300ff7812 */ /* 0x000ff60007804851 */
[----:B------:R-:W-:Y:S02]  /*6f40*/  @!UPT UIADD3 URZ, UPT, UPT, URZ, URZ, URZ ;  /* 0x000000fffffff290 */ /* 0x000fe4000fffe0ff */
[----:B------:R-:W-:Y:S05]  /*6f50*/  @!P0 BRA `(.L_x_115) ;  /* 0x0000000000408947 */ /* 0x000fea0003800000 */
[----:B------:R-:W3:Y:S01]  /*6f60*/  LDCU.64 UR8, c[0x4][0x70] ;  /* 0x01000e00ff0877ac */ /* 0x000ee20008000a00 */
[----:B------:R-:W-:Y:S01]  /*6f70*/  MOV R3, 0x0 ;  /* 0x0000000000037802 */ /* 0x000fe20000000f00 */
[----:B------:R-:W-:Y:S02]  /*6f80*/  HFMA2 R12, -RZ, RZ, 0, 5.9604644775390625e-08 ;  /* 0x00000001ff0c7431 */ /* 0x000fe400000001ff */
[----:B------:R-:W-:Y:S02]  /*6f90*/  IMAD.MOV.U32 R8, RZ, RZ, 0x192 ;  /* 0x00000192ff087424 */ /* 0x000fe400078e00ff */
[----:B------:R-:W-:Y:S01]  /*6fa0*/  IMAD.MOV.U32 R13, RZ, RZ, RZ ;  /* 0x000000ffff0d7224 */ /* 0x000fe200078e00ff */
[----:B------:R-:W5:Y:S01]  /*6fb0*/  LDCU.64 UR6, c[0x4][0x78] ;  /* 0x01000f00ff0677ac */ /* 0x000f620008000a00 */
[----:B----4-:R-:W4:Y:S01]  /*6fc0*/  LDC.64 R2, c[0x4][R3] ;  /* 0x0100000003027b82 */ /* 0x010f220000000a00 */
[----:B------:R-:W2:Y:S01]  /*6fd0*/  LDCU.64 UR4, c[0x4][0x10] ;  /* 0x01000200ff0477ac */ /* 0x000ea20008000a00 */
[----:B---3--:R-:W-:Y:S01]  /*6fe0*/  MOV R5, UR9 ;  /* 0x0000000900057c02 */ /* 0x008fe20008000f00 */
[----:B------:R-:W-:Y:S01]  /*6ff0*/  IMAD.U32 R4, RZ, RZ, UR8 ;  /* 0x00000008ff047e24 */ /* 0x000fe2000f8e00ff */
[----:B-----5:R-:W-:Y:S01]  /*7000*/  MOV R7, UR7 ;  /* 0x0000000700077c02 */ /* 0x020fe20008000f00 */
[----:B------:R-:W-:Y:S01]  /*7010*/  IMAD.U32 R6, RZ, RZ, UR6 ;  /* 0x00000006ff067e24 */ /* 0x000fe2000f8e00ff */
[----:B--2---:R-:W-:Y:S01]  /*7020*/  MOV R11, UR5 ;  /* 0x00000005000b7c02 */ /* 0x004fe20008000f00 */
[----:B------:R-:W-:Y:S02]  /*7030*/  IMAD.U32 R10, RZ, RZ, UR4 ;  /* 0x00000004ff0a7e24 */ /* 0x000fe4000f8e00ff */
[----:B------:R-:W-:Y:S07]  /*7040*/  LEPC R20, `(.L_x_115) ;  /* 0x000000001014794e */ /* 0x000fee0000000000 */
[----:B-1--4-:R-:W-:Y:S05]  /*7050*/  CALL.ABS.NOINC R2 ;  /* 0x0000000002007343 */ /* 0x012fea0003c00000 */
.L_x_115:
[C---:B-1----:R-:W-:Y:S01]  /*7060*/  SHF.L.U32 R40, R48.reuse, 0x10, RZ ;  /* 0x0000001030287819 */ /* 0x042fe200000006ff */
[----:B------:R-:W-:Y:S05]  /*7070*/  WARPSYNC.ALL ;  /* 0x0000000000007948 */ /* 0x000fea0003800000 */
[----:B------:R-:W-:Y:S01]  /*7080*/  R2UR UR4, R39 ;  /* 0x00000000270472ca */ /* 0x000fe200000e0000 */
[----:B------:R-:W-:Y:S01]  /*7090*/  BSSY.RECONVERGENT B0, `(.L_x_116) ;  /* 0x0000090000007945 */ /* 0x000fe20003800200 */
[----:B------:R-:W-:Y:S02]  /*70a0*/  LOP3.LUT R43, R48, 0xffff0000, RZ, 0xc0, !PT ;  /* 0xffff0000302b7812 */ /* 0x000fe400078ec0ff */
[----:B------:R-:W-:Y:S02]  /*70b0*/  LOP3.LUT R42, R49, 0xffff0000, RZ, 0xc0, !PT ;  /* 0xffff0000312a7812 */ /* 0x000fe400078ec0ff */
[----:B------:R-:W-:Y:S02]  /*70c0*/  SHF.L.U32 R45, R51, 0x10, RZ ;  /* 0x00000010332d7819 */ /* 0x000fe400000006ff */
[----:B------:R-:W-:Y:S02]  /*70d0*/  ISETP.NE.AND P6, PT, R98, RZ, PT ;  /* 0x000000ff6200720c */ /* 0x000fe40003fc5270 */
[----:B------:R-:W-:Y:S02]  /*70e0*/  MOV R52, UR46 ;  /* 0x0000002e00347c02 */ /* 0x000fe40008000f00 */
[----:B------:R-:W-:Y:S01]  /*70f0*/  MOV R61, UR47 ;  /* 0x0000002f003d7c02 */ /* 0x000fe20008000f00 */
[----:B----4-:R-:W1:Y:S01]  /*7100*/  LDTM.x32 R4, tmem[UR4+0x20] ;  /* 0x00002004000479ee */ /* 0x010e6200082c0000 */
[----:B------:R-:W-:Y:S02]  /*7110*/  LOP3.LUT R44, R75, 0xffff0000, RZ, 0xc0, !PT ;  /* 0xffff00004b2c7812 */ /* 0x000fe400078ec0ff */
[----:B------:R-:W-:Y:S02]  /*7120*/  ISETP.NE.AND P0, PT, R95, RZ, PT ;  /* 0x000000ff5f00720c */ /* 0x000fe40003f05270 */
[----:B------:R-:W-:Y:S03]  /*7130*/  LEA R62, R46, UR44, 0x3 ;  /* 0x0000002c2e3e7c11 */ /* 0x000fe6000f8e18ff */
[----:B------:R-:W-:Y:S02]  /*7140*/  @P6 LEA R52, R52, UR44, 0x3 ;  /* 0x0000002c34346c11 */ /* 0x000fe4000f8e18ff */
[----:B------:R-:W-:Y:S02]  /*7150*/  @P6 SHF.L.U32 R63, R90, 0x1f, RZ ;  /* 0x0000001f5a3f6819 */ /* 0x000fe400000006ff */
[----:B------:R-:W-:Y:S04]  /*7160*/  @P6 IADD3 R52, PT, PT, R52, 0x80, RZ ;  /* 0x0000008034346810 */ /* 0x000fe80007ffe0ff */
[----:B------:R-:W-:Y:S01]  /*7170*/  @P6 PRMT R61, R61, 0x654, R52 ;  /* 0x000006543d3d6816 */ /* 0x000fe20000000034 */
[C---:B-1----:R-:W-:Y:S01]  /*7180*/  FMUL R0, R38.reuse, R4 ;  /* 0x0000000426007220 */ /* 0x042fe20000400000 */
[C---:B------:R-:W-:Y:S01]  /*7190*/  FMUL R2, R38.reuse, R5 ;  /* 0x0000000526027220 */ /* 0x040fe20000400000 */
[C---:B------:R-:W-:Y:S01]  /*71a0*/  FMUL R3, R38.reuse, R6 ;  /* 0x0000000626037220 */ /* 0x040fe20000400000 */
[----:B------:R-:W-:Y:S01]  /*71b0*/  FMUL R7, R38, R7 ;  /* 0x0000000726077220 */ /* 0x000fe20000400000 */
[----:B------:R-:W-:Y:S01]  /*71c0*/  FFMA R0, R41, R40, R0 ;  /* 0x0000002829007223 */ /* 0x000fe20000000000 */
[----:B------:R-:W-:Y:S01]  /*71d0*/  SHF.L.U32 R40, R49, 0x10, RZ ;  /* 0x0000001031287819 */ /* 0x000fe200000006ff */
[C---:B------:R-:W-:Y:S01]  /*71e0*/  FFMA R2, R41.reuse, R43, R2 ;  /* 0x0000002b29027223 */ /* 0x040fe20000000002 */
[----:B------:R-:W-:Y:S01]  /*71f0*/  SHF.L.U32 R43, R50, 0x10, RZ ;  /* 0x00000010322b7819 */ /* 0x000fe200000006ff */
[C---:B------:R-:W-:Y:S01]  /*7200*/  FMUL R4, R38.reuse, R8 ;  /* 0x0000000826047220 */ /* 0x040fe20000400000 */
[----:B------:R-:W-:Y:S01]  /*7210*/  FMUL R5, R38, R9 ;  /* 0x0000000926057220 */ /* 0x000fe20000400000 */
[C---:B------:R-:W-:Y:S01]  /*7220*/  FFMA R3, R41.reuse, R40, R3 ;  /* 0x0000002829037223 */ /* 0x040fe20000000003 */
[----:B------:R-:W-:Y:S01]  /*7230*/  LOP3.LUT R40, R50, 0xffff0000, RZ, 0xc0, !PT ;  /* 0xffff000032287812 */ /* 0x000fe200078ec0ff */
[----:B------:R-:W-:Y:S01]  /*7240*/  FFMA R7, R41, R42, R7 ;  /* 0x0000002a29077223 */ /* 0x000fe20000000007 */
[----:B------:R-:W-:Y:S01]  /*7250*/  LOP3.LUT R42, R51, 0xffff0000, RZ, 0xc0, !PT ;  /* 0xffff0000332a7812 */ /* 0x000fe200078ec0ff */
[----:B------:R-:W-:Y:S01]  /*7260*/  FMUL R6, R38, R10 ;  /* 0x0000000a26067220 */ /* 0x000fe20000400000 */
[----:B------:R-:W-:Y:S01]  /*7270*/  F2FP.BF16.F32.PACK_AB R52, R2, R0 ;  /* 0x000000000234723e */ /* 0x000fe200000010ff */
[----:B------:R-:W-:Y:S01]  /*7280*/  FMUL R11, R38, R11 ;  /* 0x0000000b260b7220 */ /* 0x000fe20000400000 */
[----:B------:R-:W-:Y:S01]  /*7290*/  F2FP.BF16.F32.PACK_AB R53, R7, R3 ;  /* 0x000000030735723e */ /* 0x000fe200000010ff */
        /* <DEDUP_REMOVED lines=20> */
[C---:B------:R-:W-:Y:S01]  /*73e0*/  FMUL R12, R38.reuse, R16 ;  /* 0x00000010260c7220 */ /* 0x040fe20000400000 */
        /* <DEDUP_REMOVED lines=13> */
[----:B------:R1:W-:Y:S01]  /*74c0*/  STS.128 [R93+0x2000], R52 ;  /* 0x002000345d007388 */ /* 0x0003e20000000c00 */
[----:B------:R-:W-:Y:S01]  /*74d0*/  F2FP.BF16.F32.PACK_AB R70, R13, R12 ;  /* 0x0000000c0d46723e */ /* 0x000fe200000010ff */
[----:B------:R-:W-:Y:S01]  /*74e0*/  FFMA R19, R41, R40, R19 ;  /* 0x0000002829137223 */ /* 0x000fe20000000013 */
[----:B------:R-:W-:Y:S01]  /*74f0*/  LOP3.LUT R40, R64, 0xffff0000, RZ, 0xc0, !PT ;  /* 0xffff000040287812 */ /* 0x000fe200078ec0ff */
[C---:B------:R-:W-:Y:S01]  /*7500*/  FMUL R16, R38.reuse, R20 ;  /* 0x0000001426107220 */ /* 0x040fe20000400000 */
[C---:B------:R-:W-:Y:S01]  /*7510*/  FMUL R17, R38.reuse, R21 ;  /* 0x0000001526117220 */ /* 0x040fe20000400000 */
[C---:B------:R-:W-:Y:S01]  /*7520*/  FMUL R18, R38.reuse, R22 ;  /* 0x0000001626127220 */ /* 0x040fe20000400000 */
[----:B------:R-:W-:Y:S01]  /*7530*/  F2FP.BF16.F32.PACK_AB R71, R19, R14 ;  /* 0x0000000e1347723e */ /* 0x000fe200000010ff */
[----:B------:R-:W-:Y:S01]  /*7540*/  FMUL R23, R38, R23 ;  /* 0x0000001726177220 */ /* 0x000fe20000400000 */
[----:B------:R-:W-:Y:S01]  /*7550*/  FFMA R16, R41, R43, R16 ;  /* 0x0000002b29107223 */ /* 0x000fe20000000010 */
[----:B------:R-:W-:Y:S01]  /*7560*/  SHF.L.U32 R43, R67, 0x10, RZ ;  /* 0x00000010432b7819 */ /* 0x000fe200000006ff */
[C---:B------:R-:W-:Y:S01]  /*7570*/  FFMA R17, R41.reuse, R40, R17 ;  /* 0x0000002829117223 */ /* 0x040fe20000000011 */
[----:B------:R1:W-:Y:S01]  /*7580*/  STS.128 [R92+0x2010], R68 ;  /* 0x002010445c007388 */ /* 0x0003e20000000c00 */
        /* <DEDUP_REMOVED lines=8> */
[C---:B------:R-:W-:Y:S01]  /*7610*/  FMUL R22, R38.reuse, R26 ;  /* 0x0000001a26167220 */ /* 0x040fe20000400000 */
[----:B------:R-:W-:Y:S01]  /*7620*/  FFMA R20, R41, R40, R20 ;  /* 0x0000002829147223 */ /* 0x000fe20000000014 */
[----:B------:R-:W-:Y:S01]  /*7630*/  LOP3.LUT R40, R67, 0xffff0000, RZ, 0xc0, !PT ;  /* 0xffff000043287812 */ /* 0x000fe200078ec0ff */
[C---:B------:R-:W-:Y:S01]  /*7640*/  FFMA R21, R41.reuse, R42, R21 ;  /* 0x0000002a29157223 */ /* 0x040fe20000000015 */
[C---:B------:R-:W-:Y:S01]  /*7650*/  FFMA R22, R41.reuse, R43, R22 ;  /* 0x0000002b29167223 */ /* 0x040fe20000000016 */
[----:B------:R-:W-:Y:S01]  /*7660*/  FMUL R27, R38, R27 ;  /* 0x0000001b261b7220 */ /* 0x000fe20000400000 */
[----:B------:R-:W-:Y:S01]  /*7670*/  SHF.L.U32 R43, R72, 0x10, RZ ;  /* 0x00000010482b7819 */ /* 0x000fe200000006ff */
[----:B------:R-:W-:Y:S01]  /*7680*/  FMUL R24, R38, R28 ;  /* 0x0000001c26187220 */ /* 0x000fe20000400000 */
[----:B------:R-:W-:Y:S01]  /*7690*/  LOP3.LUT R42, R72, 0xffff0000, RZ, 0xc0, !PT ;  /* 0xffff0000482a7812 */ /* 0x000fe200078ec0ff */
[C---:B------:R-:W-:Y:S01]  /*76a0*/  FMUL R25, R38.reuse, R29 ;  /* 0x0000001d26197220 */ /* 0x040fe20000400000 */
[C---:B------:R-:W-:Y:S01]  /*76b0*/  FMUL R26, R38.reuse, R30 ;  /* 0x0000001e261a7220 */ /* 0x040fe20000400000 */
[C---:B------:R-:W-:Y:S01]  /*76c0*/  FFMA R27, R41.reuse, R40, R27 ;  /* 0x00000028291b7223 */ /* 0x040fe2000000001b */
[----:B------:R-:W-:Y:S01]  /*76d0*/  FFMA R24, R41, R43, R24 ;  /* 0x0000002b29187223 */ /* 0x000fe20000000018 */
[----:B------:R-:W-:Y:S01]  /*76e0*/  LOP3.LUT R40, R73, 0xffff0000, RZ, 0xc0, !PT ;  /* 0xffff000049287812 */ /* 0x000fe200078ec0ff */
[C---:B------:R-:W-:Y:S01]  /*76f0*/  FFMA R25, R41.reuse, R42, R25 ;  /* 0x0000002a29197223 */ /* 0x040fe20000000019 */
[----:B------:R-:W-:Y:S01]  /*7700*/  FMUL R31, R38, R31 ;  /* 0x0000001f261f7220 */ /* 0x000fe20000400000 */
[----:B------:R-:W-:Y:S01]  /*7710*/  SHF.L.U32 R43, R74, 0x10, RZ ;  /* 0x000000104a2b7819 */ /* 0x000fe200000006ff */
[----:B------:R-:W-:Y:S01]  /*7720*/  FFMA R26, R41, R45, R26 ;  /* 0x0000002d291a7223 */ /* 0x000fe2000000001a */
        /* <DEDUP_REMOVED lines=29> */
[----:B------:R-:W-:Y:S02]  /*7900*/  UIADD3 UR9, UPT, UPT, UR49, 0x20, URZ ;  /* 0x0000002031097890 */ /* 0x000fe4000fffe0ff */
[----:B------:R-:W-:Y:S01]  /*7910*/  UIADD3 UR8, UPT, UPT, UR44, 0x2200, URZ ;  /* 0x000022002c087890 */ /* 0x000fe2000fffe0ff */
[----:B------:R-:W-:Y:S01]  /*7920*/  UMOV UR10, UR50 ;  /* 0x00000032000a7c82 */ /* 0x000fe20008000000 */
[----:B------:R-:W-:Y:S01]  /*7930*/  UMOV UR11, UR36 ;  /* 0x00000024000b7c82 */ /* 0x000fe20008000000 */
[----:B---3--:R-:W-:Y:S04]  /*7940*/  UIADD3 UR4, UP0, UPT, UR6, 0x680, URZ ;  /* 0x0000068006047890 */ /* 0x008fe8000ff1e0ff */
[----:B------:R-:W-:Y:S09]  /*7950*/  UIADD3.X UR5, UPT, UPT, URZ, UR7, URZ, UP0, !UPT ;  /* 0x00000007ff057290 */ /* 0x000ff200087fe4ff */
[----:B------:R3:W-:Y:S01]  /*7960*/  UTMASTG.3D [UR8], [UR4] ;  /* 0x00000008040073b5 */ /* 0x0007e20008010000 */
[----:B------:R0:W-:Y:S01]  /*7970*/  UTMACMDFLUSH ;  /* 0x00000000000079b7 */ /* 0x0001e20000000000 */
[----:B---3--:R-:W-:Y:S04]  /*7980*/  DEPBAR.LE SB0, 0x1 ;  /* 0x000080400000791a */ /* 0x008fe80000000000 */
.L_x_117:
[----:B------:R-:W-:Y:S05]  /*7990*/  BSYNC.RECONVERGENT B0 ;  /* 0x0000000000007941 */ /* 0x000fea0003800200 */
.L_x_116:
[----:B------:R-:W-:Y:S01]  /*79a0*/  BAR.SYNC.DEFER_BLOCKING 0x1, 0x80 ;  /* 0x0042000000007b1d */ /* 0x000fe20000010000 */
[----:B------:R-:W-:Y:S04]  /*79b0*/  UIADD3 UR4, UPT, UPT, UR46, 0x1, URZ ;  /* 0x000000012e047890 */ /* 0x000fe8000fffe0ff */
[----:B------:R-:W-:Y:S04]  /*79c0*/  UISETP.NE.AND UP0, UPT, UR4, 0x4, UPT ;  /* 0x000000040400788c */ /* 0x000fe8000bf05270 */
[----:B------:R-:W-:Y:S01]  /*79d0*/  USEL UR45, UR4, URZ, UP0 ;  /* 0x000000ff042d7287 */ /* 0x000fe20008000000 */
[----:B------:R3:W-:Y:S01]  /*79e0*/  @P6 SYNCS.ARRIVE.TRANS64.RED.A1T0 RZ, [R61+URZ], RZ ;  /* 0x000000ff3dff69a7 */ /* 0x0007e200081004ff */
[----:B------:R-:W-:Y:S01]  /*79f0*/  BSSY B1, `(.L_x_118) ;  /* 0x0000017000017945 */ /* 0x000fe20003800000 */
[----:B------:R-:W4:Y:S02]  /*7a00*/  @P6 SYNCS.PHASECHK.TRANS64.TRYWAIT P0, [R62+URZ+0x60], R63 ;  /* 0x0000603f3e0065a7 */ /* 0x000f2400080011ff */
[----:B----4-:R-:W-:Y:S01]  /*7a10*/  @P6 SEL R47, RZ, 0x1, !P0 ;  /* 0x00000001ff2f6807 */ /* 0x010fe20004000000 */
[----:B---3--:R-:W-:Y:S06]  /*7a20*/  @!P6 BRA `(.L_x_119) ;  /* 0x00000000004ce947 */ /* 0x008fec0003800000 */
        /* <DEDUP_REMOVED lines=9> */
[----:B------:R-:W-:Y:S04]  /*7ac0*/  SHF.L.U32 R5, R90, 0x1f, RZ ;  /* 0x0000001f5a057819 */ /* 0x000fe800000006ff */
[----:B------:R-:W3:Y:S02]  /*7ad0*/  SYNCS.PHASECHK.TRANS64.TRYWAIT P0, [R62+URZ+0x60], R5 ;  /* 0x000060053e0075a7 */ /* 0x000ee400080011ff */
[----:B---3--:R-:W-:Y:S05]  /*7ae0*/  @!P0 BRA `(.L_x_122) ;  /* 0x0000002400a48947 */ /* 0x008fea0003800000 */
.L_x_121:
[----:B------:R-:W-:Y:S05]  /*7af0*/  BSYNC B0 ;  /* 0x0000000000007941 */ /* 0x000fea0003800000 */
.L_x_120:
[----:B------:R-:W-:Y:S02]  /*7b00*/  ISETP.NE.AND P0, PT, R60, RZ, PT ;  /* 0x000000ff3c00720c */ /* 0x000fe40003f05270 */
[----:B------:R-:W-:Y:S11]  /*7b10*/  IADD3 R46, PT, PT, R46, 0x1, RZ ;  /* 0x000000012e2e7810 */ /* 0x000ff60007ffe0ff */
[----:B------:R4:W1:Y:S04]  /*7b20*/  @P0 LDS.128 R48, [R4] ;  /* 0x0000000004300984 */ /* 0x0008680000000c00 */
[----:B------:R4:W1:Y:S04]  /*7b30*/  @P0 LDS.128 R56, [R3+0x10] ;  /* 0x0000100003380984 */ /* 0x0008680000000c00 */
[----:B------:R4:W1:Y:S04]  /*7b40*/  @P0 LDS.128 R64, [R2+0x20] ;  /* 0x0000200002400984 */ /* 0x0008680000000c00 */
[----:B------:R4:W1:Y:S02]  /*7b50*/  @P0 LDS.128 R72, [R0+0x30] ;  /* 0x0000300000480984 */ /* 0x0008640000000c00 */
.L_x_119:
[----:B------:R-:W-:Y:S05]  /*7b60*/  BSYNC B1 ;  /* 0x0000000000017941 */ /* 0x000fea0003800000 */
.L_x_118:
[----:B----4-:R-:W-:Y:S05]  /*7b70*/  VIADD R0, R39, 0x40 ;  /* 0x0000004027007836 */ /* 0x010fea0000000000 */
        /* <DEDUP_REMOVED lines=9> */
[----:B------:R-:W4:Y:S01]  /*7c10*/  LDCU.64 UR6, c[0x4][0x78] ;  /* 0x01000f00ff0677ac */ /* 0x000f220008000a00 */
[----:B------:R-:W1:Y:S01]  /*7c20*/  LDC.64 R2, c[0x4][R3] ;  /* 0x0100000003027b82 */ /* 0x000e620000000a00 */
[----:B------:R-:W5:Y:S01]  /*7c30*/  LDCU.64 UR4, c[0x4][0x10] ;  /* 0x01000200ff0477ac */ /* 0x000f620008000a00 */
[----:B---3--:R-:W-:Y:S01]  /*7c40*/  MOV R5, UR9 ;  /* 0x0000000900057c02 */ /* 0x008fe20008000f00 */
[----:B------:R-:W-:Y:S01]  /*7c50*/  IMAD.U32 R4, RZ, RZ, UR8 ;  /* 0x00000008ff047e24 */ /* 0x000fe2000f8e00ff */
[----:B----4-:R-:W-:Y:S01]  /*7c60*/  MOV R7, UR7 ;  /* 0x0000000700077c02 */ /* 0x010fe20008000f00 */
[----:B------:R-:W-:Y:S01]  /*7c70*/  IMAD.U32 R6, RZ, RZ, UR6 ;  /* 0x00000006ff067e24 */ /* 0x000fe2000f8e00ff */
[----:B-----5:R-:W-:Y:S01]  /*7c80*/  MOV R11, UR5 ;  /* 0x00000005000b7c02 */ /* 0x020fe20008000f00 */
[----:B------:R-:W-:Y:S02]  /*7c90*/  IMAD.U32 R10, RZ, RZ, UR4 ;  /* 0x00000004ff0a7e24 */ /* 0x000fe4000f8e00ff */
[----:B------:R-:W-:Y:S07]  /*7ca0*/  LEPC R20, `(.L_x_123) ;  /* 0x000000001014794e */ /* 0x000fee0000000000 */
[----:B-12---:R-:W-:Y:S05]  /*7cb0*/  CALL.ABS.NOINC R2 ;  /* 0x0000000002007343 */ /* 0x006fea0003c00000 */
.L_x_123:
        /* <DEDUP_REMOVED lines=10> */
[----:B---3--:R-:W1:Y:S01]  /*7d60*/  LDTM.x32 R4, tmem[UR4+0x40] ;  /* 0x00004004000479ee */ /* 0x008e6200082c0000 */
        /* <DEDUP_REMOVED lines=136> */
.L_x_125:
[----:B------:R-:W-:Y:S05]  /*85f0*/  BSYNC.RECONVERGENT B0 ;  /* 0x0000000000007941 */ /* 0x000fea0003800200 */
.L_x_124:
        /* <DEDUP_REMOVED lines=21> */
.L_x_129:
[----:B------:R-:W-:Y:S05]  /*8750*/  BSYNC B0 ;  /* 0x0000000000007941 */ /* 0x000fea0003800000 */
.L_x_128:
[----:B------:R-:W-:Y:S11]  /*8760*/  ISETP.NE.AND P0, PT, R60, RZ, PT ;  /* 0x000000ff3c00720c */ /* 0x000ff60003f05270 */
[----:B------:R-:W-:Y:S02]  /*8770*/  @!UPT UIADD3 URZ, UPT, UPT, URZ, URZ, URZ ;  /* 0x000000fffffff290 */ /* 0x000fe4000fffe0ff */
[----:B------:R4:W1:Y:S04]  /*8780*/  @P0 LDS.128 R48, [R3] ;  /* 0x0000000003300984 */ /* 0x0008680000000c00 */
[----:B------:R4:W1:Y:S04]  /*8790*/  @P0 LDS.128 R56, [R2+0x10] ;  /* 0x0000100002380984 */ /* 0x0008680000000c00 */
[----:B------:R4:W1:Y:S04]  /*87a0*/  @P0 LDS.128 R64, [R0+0x20] ;  /* 0x0000200000400984 */ /* 0x0008680000000c00 */
[----:B------:R4:W1:Y:S02]  /*87b0*/  @P0 LDS.128 R72, [R46+0x30] ;  /* 0x000030002e480984 */ /* 0x0008640000000c00 */
.L_x_127:
[----:B------:R-:W-:Y:S05]  /*87c0*/  BSYNC B1 ;  /* 0x0000000000017941 */ /* 0x000fea0003800000 */
.L_x_126:
        /* <DEDUP_REMOVED lines=21> */
.L_x_131:
[----:B------:R-:W-:Y:S01]  /*8920*/  ISETP.NE.AND P0, PT, R95, RZ, PT ;  /* 0x000000ff5f00720c */ /* 0x000fe20003f05270 */
[----:B------:R-:W-:Y:S05]  /*8930*/  WARPSYNC.ALL ;  /* 0x0000000000007948 */ /* 0x000fea0003800000 */
[----:B------:R-:W-:Y:S01]  /*8940*/  R2UR UR4, R39 ;  /* 0x00000000270472ca */ /* 0x000fe200000e0000 */
[----:B------:R-:W-:Y:S01]  /*8950*/  BSSY.RECONVERGENT B0, `(.L_x_132) ;  /* 0x000008d000007945 */ /* 0x000fe20003800200 */
[----:B------:R-:W-:Y:S02]  /*8960*/  R2UR UR5, R99 ;  /* 0x00000000630572ca */ /* 0x000fe400000e0000 */
[C---:B-1----:R-:W-:Y:S02]  /*8970*/  SHF.L.U32 R40, R48.reuse, 0x10, RZ ;  /* 0x0000001030287819 */ /* 0x042fe400000006ff */
[----:B------:R-:W-:Y:S02]  /*8980*/  LOP3.LUT R42, R48, 0xffff0000, RZ, 0xc0, !PT ;  /* 0xffff0000302a7812 */ /* 0x000fe400078ec0ff */
[C---:B------:R-:W-:Y:S02]  /*8990*/  SHF.L.U32 R43, R49.reuse, 0x10, RZ ;  /* 0x00000010312b7819 */ /* 0x040fe400000006ff */
[----:B------:R-:W-:Y:S02]  /*89a0*/  LOP3.LUT R44, R49, 0xffff0000, RZ, 0xc0, !PT ;  /* 0xffff0000312c7812 */ /* 0x000fe400078ec0ff */
[C---:B------:R-:W-:Y:S01]  /*89b0*/  SHF.L.U32 R45, R50.reuse, 0x10, RZ ;  /* 0x00000010322d7819 */ /* 0x040fe200000006ff */
[----:B---3--:R-:W1:Y:S01]  /*89c0*/  LDTM.x32 R4, tmem[UR4+0x60] ;  /* 0x00006004000479ee */ /* 0x008e6200082c0000 */
[----:B------:R-:W-:Y:S01]  /*89d0*/  LOP3.LUT R46, R50, 0xffff0000, RZ, 0xc0, !PT ;  /* 0xffff0000322e7812 */ /* 0x000fe200078ec0ff */
[----:B------:R-:W-:Y:S01]  /*89e0*/  NOP ;  /* 0x0000000000007918 */ /* 0x000fe20000000000 */
[C---:B------:R-:W-:Y:S01]  /*89f0*/  SHF.L.U32 R47, R51.reuse, 0x10, RZ ;  /* 0x00000010332f7819 */ /* 0x040fe200000006ff */
[----:B------:R-:W-:Y:S01]  /*8a00*/  UIADD3 UR4, UPT, UPT, UR5, 0xf0, URZ ;  /* 0x000000f005047890 */ /* 0x000fe2000fffe0ff */
[----:B------:R-:W-:Y:S02]  /*8a10*/  LOP3.LUT R49, R51, 0xffff0000, RZ, 0xc0, !PT ;  /* 0xffff000033317812 */ /* 0x000fe400078ec0ff */
[C---:B------:R-:W-:Y:S01]  /*8a20*/  SHF.L.U32 R48, R56.reuse, 0x10, RZ ;  /* 0x0000001038307819 */ /* 0x040fe200000006ff */
[----:B------:R-:W-:Y:S01]  /*8a30*/  UPRMT UR4, UR47, 0x654, UR4 ;  /* 0x000006542f047896 */ /* 0x000fe20008000004 */
[----:B------:R-:W-:Y:S02]  /*8a40*/  LOP3.LUT R51, R56, 0xffff0000, RZ, 0xc0, !PT ;  /* 0xffff000038337812 */ /* 0x000fe400078ec0ff */
[C---:B------:R-:W-:Y:S02]  /*8a50*/  SHF.L.U32 R50, R57.reuse, 0x10, RZ ;  /* 0x0000001039327819 */ /* 0x040fe400000006ff */
[----:B------:R-:W-:Y:S02]  /*8a60*/  LOP3.LUT R52, R57, 0xffff0000, RZ, 0xc0, !PT ;  /* 0xffff000039347812 */ /* 0x000fe400078ec0ff */
[C---:B------:R-:W-:Y:S02]  /*8a70*/  SHF.L.U32 R53, R58.reuse, 0x10, RZ ;  /* 0x000000103a357819 */ /* 0x040fe400000006ff */
[----:B------:R-:W-:Y:S01]  /*8a80*/  LOP3.LUT R54, R58, 0xffff0000, RZ, 0xc0, !PT ;  /* 0xffff00003a367812 */ /* 0x000fe200078ec0ff */
[----:B-1----:R-:W-:Y:S01]  /*8a90*/  SYNCS.ARRIVE.TRANS64.RED.A1T0 RZ, [UR4], RZ ;  /* 0x000000ffffff79a7 */ /* 0x002fe20008100404 */
[C---:B------:R-:W-:Y:S02]  /*8aa0*/  SHF.L.U32 R55, R59.reuse, 0x10, RZ ;  /* 0x000000103b377819 */ /* 0x040fe400000006ff */
[----:B------:R-:W-:Y:S02]  /*8ab0*/  LOP3.LUT R56, R59, 0xffff0000, RZ, 0xc0, !PT ;  /* 0xffff00003b387812 */ /* 0x000fe400078ec0ff */
[----:B------:R-:W-:Y:S01]  /*8ac0*/  SHF.L.U32 R57, R64, 0x10, RZ ;  /* 0x0000001040397819 */ /* 0x000fe200000006ff */
[C---:B------:R-:W-:Y:S01]  /*8ad0*/  FMUL R4, R38.reuse, R4 ;  /* 0x0000000426047220 */ /* 0x040fe20000400000 */
[C---:B------:R-:W-:Y:S01]  /*8ae0*/  FMUL R5, R38.reuse, R5 ;  /* 0x0000000526057220 */ /* 0x040fe20000400000 */
[----:B------:R-:W-:Y:S01]  /*8af0*/  FMUL R6, R38, R6 ;  /* 0x0000000626067220 */ /* 0x000fe20000400000 */
[----:B------:R-:W-:Y:S01]  /*8b00*/  LOP3.LUT R58, R64, 0xffff0000, RZ, 0xc0, !PT ;  /* 0xffff0000403a7812 */ /* 0x000fe200078ec0ff */
[C---:B------:R-:W-:Y:S01]  /*8b10*/  FFMA R4, R41.reuse, R40, R4 ;  /* 0x0000002829047223 */ /* 0x040fe20000000004 */
[----:B------:R-:W-:Y:S01]  /*8b20*/  FFMA R5, R41, R42, R5 ;  /* 0x0000002a29057223 */ /* 0x000fe20000000005 */
[----:B------:R-:W-:Y:S01]  /*8b30*/  SHF.L.U32 R59, R65, 0x10, RZ ;  /* 0x00000010413b7819 */ /* 0x000fe200000006ff */
[----:B------:R-:W-:Y:S01]  /*8b40*/  FFMA R6, R41, R43, R6 ;  /* 0x0000002b29067223 */ /* 0x000fe20000000006 */
[C---:B------:R-:W-:Y:S01]  /*8b50*/  FMUL R7, R38.reuse, R7 ;  /* 0x0000000726077220 */ /* 0x040fe20000400000 */
[----:B------:R-:W-:Y:S01]  /*8b60*/  LOP3.LUT R60, R65, 0xffff0000, RZ, 0xc0, !PT ;  /* 0xffff0000413c7812 */ /* 0x000fe200078ec0ff */
[C---:B------:R-:W-:Y:S01]  /*8b70*/  FMUL R8, R38.reuse, R8 ;  /* 0x0000000826087220 */ /* 0x040fe20000400000 */
[----:B------:R-:W-:Y:S01]  /*8b80*/  F2FP.BF16.F32.PACK_AB R100, R5, R4 ;  /* 0x000000040564723e */ /* 0x000fe200000010ff */
[C---:B------:R-:W-:Y:S01]  /*8b90*/  FFMA R7, R41.reuse, R44, R7 ;  /* 0x0000002c29077223 */ /* 0x040fe20000000007 */
[----:B------:R-:W-:Y:S01]  /*8ba0*/  FMUL R9, R38, R9 ;  /* 0x0000000926097220 */ /* 0x000fe20000400000 */
[----:B------:R-:W-:Y:S01]  /*8bb0*/  FFMA R8, R41, R45, R8 ;  /* 0x0000002d29087223 */ /* 0x000fe20000000008 */
[----:B------:R-:W-:Y:S01]  /*8bc0*/  SHF.L.U32 R61, R66, 0x10, RZ ;  /* 0x00000010423d7819 */ /* 0x000fe200000006ff */
[C---:B------:R-:W-:Y:S01]  /*8bd0*/  FMUL R0, R38.reuse, R10 ;  /* 0x0000000a26007220 */ /* 0x040fe20000400000 */
[----:B------:R-:W-:Y:S01]  /*8be0*/  F2FP.BF16.F32.PACK_AB R101, R7, R6 ;  /* 0x000000060765723e */ /* 0x000fe200000010ff */
[C---:B------:R-:W-:Y:S01]  /*8bf0*/  FFMA R9, R41.reuse, R46, R9 ;  /* 0x0000002e29097223 */ /* 0x040fe20000000009 */
[----:B------:R-:W-:Y:S01]  /*8c00*/  FMUL R2, R38, R11 ;  /* 0x0000000b26027220 */ /* 0x000fe20000400000 */
[----:B------:R-:W-:Y:S01]  /*8c10*/  FFMA R0, R41, R47, R0 ;  /* 0x0000002f29007223 */ /* 0x000fe20000000000 */
[----:B------:R-:W-:Y:S01]  /*8c20*/  LOP3.LUT R62, R66, 0xffff0000, RZ, 0xc0, !PT ;  /* 0xffff0000423e7812 */ /* 0x000fe200078ec0ff */
[C---:B------:R-:W-:Y:S01]  /*8c30*/  FMUL R3, R38.reuse, R12 ;  /* 0x0000000c26037220 */ /* 0x040fe20000400000 */
[----:B------:R-:W-:Y:S01]  /*8c40*/  F2FP.BF16.F32.PACK_AB R102, R9, R8 ;  /* 0x000000080966723e */ /* 0x000fe200000010ff */
[C---:B------:R-:W-:Y:S01]  /*8c50*/  FFMA R2, R41.reuse, R49, R2 ;  /* 0x0000003129027223 */ /* 0x040fe20000000002 */
[C---:B------:R-:W-:Y:S01]  /*8c60*/  FMUL R10, R38.reuse, R13 ;  /* 0x0000000d260a7220 */ /* 0x040fe20000400000 */
[----:B------:R-:W-:Y:S01]  /*8c70*/  FFMA R3, R41, R48, R3 ;  /* 0x0000003029037223 */ /* 0x000fe20000000003 */
[----:B------:R-:W-:Y:S01]  /*8c80*/  SHF.L.U32 R63, R67, 0x10, RZ ;  /* 0x00000010433f7819 */ /* 0x000fe200000006ff */
[----:B------:R-:W-:Y:S01]  /*8c90*/  FMUL R11, R38, R14 ;  /* 0x0000000e260b7220 */ /* 0x000fe20000400000 */
[----:B------:R-:W-:Y:S01]  /*8ca0*/  F2FP.BF16.F32.PACK_AB R103, R2, R0 ;  /* 0x000000000267723e */ /* 0x000fe200000010ff */
[----:B------:R-:W-:Y:S01]  /*8cb0*/  FFMA R10, R41, R51, R10 ;  /* 0x00000033290a7223 */ /* 0x000fe2000000000a */
[C---:B------:R-:W-:Y:S01]  /*8cc0*/  FMUL R15, R38.reuse, R15 ;  /* 0x0000000f260f7220 */ /* 0x040fe20000400000 */
[C---:B------:R-:W-:Y:S01]  /*8cd0*/  FMUL R12, R38.reuse, R16 ;  /* 0x00000010260c7220 */ /* 0x040fe20000400000 */
[----:B------:R-:W-:Y:S01]  /*8ce0*/  FMUL R13, R38, R17 ;  /* 0x00000011260d7220 */ /* 0x000fe20000400000 */
[----:B------:R1:W-:Y:S01]  /*8cf0*/  STS.128 [R93+0x6000], R100 ;  /* 0x006000645d007388 */ /* 0x0003e20000000c00 */
[----:B------:R-:W-:Y:S01]  /*8d00*/  LOP3.LUT R64, R67, 0xffff0000, RZ, 0xc0, !PT ;  /* 0xffff000043407812 */ /* 0x000fe200078ec0ff */
[C---:B------:R-:W-:Y:S01]  /*8d10*/  FFMA R11, R41.reuse, R50, R11 ;  /* 0x00000032290b7223 */ /* 0x040fe2000000000b */
[----:B------:R-:W-:Y:S01]  /*8d20*/  SHF.L.U32 R65, R72, 0x10, RZ ;  /* 0x0000001048417819 */ /* 0x000fe200000006ff */
[C---:B------:R-:W-:Y:S01]  /*8d30*/  FFMA R15, R41.reuse, R52, R15 ;  /* 0x00000034290f7223 */ /* 0x040fe2000000000f */
[----:B------:R-:W-:Y:S01]  /*8d40*/  F2FP.BF16.F32.PACK_AB R104, R10, R3 ;  /* 0x000000030a68723e */ /* 0x000fe200000010ff */
[C---:B------:R-:W-:Y:S01]  /*8d50*/  FFMA R12, R41.reuse, R53, R12 ;  /* 0x00000035290c7223 */ /* 0x040fe2000000000c */
[C---:B------:R-:W-:Y:S01]  /*8d60*/  FFMA R13, R41.reuse, R54, R13 ;  /* 0x00000036290d7223 */ /* 0x040fe2000000000d */
[C---:B------:R-:W-:Y:S01]  /*8d70*/  FMUL R14, R38.reuse, R18 ;  /* 0x00000012260e7220 */ /* 0x040fe20000400000 */
[C---:B------:R-:W-:Y:S01]  /*8d80*/  FMUL R19, R38.reuse, R19 ;  /* 0x0000001326137220 */ /* 0x040fe20000400000 */
[C---:B------:R-:W-:Y:S01]  /*8d90*/  FMUL R16, R38.reuse, R20 ;  /* 0x0000001426107220 */ /* 0x040fe20000400000 */
[C---:B------:R-:W-:Y:S01]  /*8da0*/  FMUL R17, R38.reuse, R21 ;  /* 0x0000001526117220 */ /* 0x040fe20000400000 */
[C---:B------:R-:W-:Y:S01]  /*8db0*/  FFMA R14, R41.reuse, R55, R14 ;  /* 0x00000037290e7223 */ /* 0x040fe2000000000e */
        /* <DEDUP_REMOVED lines=9> */
[----:B------:R-:W-:Y:S01]  /*8e50*/  FFMA R23, R41, R60, R23 ;  /* 0x0000003c29177223 */ /* 0x000fe20000000017 */
[C---:B------:R-:W-:Y:S01]  /*8e60*/  FMUL R27, R38.reuse, R27 ;  /* 0x0000001b261b7220 */ /* 0x040fe20000400000 */
[----:B------:R-:W-:Y:S01]  /*8e70*/  F2FP.BF16.F32.PACK_AB R105, R15, R11 ;  /* 0x0000000b0f69723e */ /* 0x000fe200000010ff */
[----:B------:R-:W-:Y:S01]  /*8e80*/  FFMA R20, R41, R61, R20 ;  /* 0x0000003d29147223 */ /* 0x000fe20000000014 */
[----:B------:R-:W-:Y:S01]  /*8e90*/  F2FP.BF16.F32.PACK_AB R106, R13, R12 ;  /* 0x0000000c0d6a723e */ /* 0x000fe200000010ff */
[----:B------:R-:W-:Y:S01]  /*8ea0*/  FMUL R24, R38, R28 ;  /* 0x0000001c26187220 */ /* 0x000fe20000400000 */
[----:B------:R-:W-:Y:S01]  /*8eb0*/  F2FP.BF16.F32.PACK_AB R107, R19, R14 ;  /* 0x0000000e136b723e */ /* 0x000fe200000010ff */
[----:B------:R-:W-:Y:S01]  /*8ec0*/  FFMA R21, R41, R62, R21 ;  /* 0x0000003e29157223 */ /* 0x000fe20000000015 */
[----:B------:R-:W-:Y:S01]  /*8ed0*/  LOP3.LUT R66, R72, 0xffff0000, RZ, 0xc0, !PT ;  /* 0xffff000048427812 */ /* 0x000fe200078ec0ff */
[C---:B------:R-:W-:Y:S01]  /*8ee0*/  FMUL R25, R38.reuse, R29 ;  /* 0x0000001d26197220 */ /* 0x040fe20000400000 */
[----:B------:R-:W-:Y:S01]  /*8ef0*/  SHF.L.U32 R67, R73, 0x10, RZ ;  /* 0x0000001049437819 */ /* 0x000fe200000006ff */
[----:B------:R1:W-:Y:S01]  /*8f00*/  STS.128 [R92+0x6010], R104 ;  /* 0x006010685c007388 */ /* 0x0003e20000000c00 */
[----:B------:R-:W-:Y:S01]  /*8f10*/  FFMA R22, R41, R63, R22 ;  /* 0x0000003f29167223 */ /* 0x000fe20000000016 */
[----:B------:R-:W-:Y:S01]  /*8f20*/  LOP3.LUT R68, R73, 0xffff0000, RZ, 0xc0, !PT ;  /* 0xffff000049447812 */ /* 0x000fe200078ec0ff */
[----:B------:R-:W-:Y:S01]  /*8f30*/  FMUL R26, R38, R30 ;  /* 0x0000001e261a7220 */ /* 0x000fe20000400000 */
[C---:B------:R-:W-:Y:S01]  /*8f40*/  FFMA R27, R41.reuse, R64, R27 ;  /* 0x00000040291b7223 */ /* 0x040fe2000000001b */
[----:B------:R-:W-:Y:S01]  /*8f50*/  SHF.L.U32 R69, R74, 0x10, RZ ;  /* 0x000000104a457819 */ /* 0x000fe200000006ff */
[----:B------:R-:W-:Y:S01]  /*8f60*/  FMUL R31, R38, R31 ;  /* 0x0000001f261f7220 */ /* 0x000fe20000400000 */
[C---:B------:R-:W-:Y:S01]  /*8f70*/  FFMA R24, R41.reuse, R65, R24 ;  /* 0x0000004129187223 */ /* 0x040fe20000000018 */
[----:B------:R-:W-:Y:S01]  /*8f80*/  LOP3.LUT R70, R74, 0xffff0000, RZ, 0xc0, !PT ;  /* 0xffff00004a467812 */ /* 0x000fe200078ec0ff */
[C---:B------:R-:W-:Y:S01]  /*8f90*/  FMUL R28, R38.reuse, R32 ;  /* 0x00000020261c7220 */ /* 0x040fe20000400000 */
[----:B------:R-:W-:Y:S01]  /*8fa0*/  FFMA R25, R41, R66, R25 ;  /* 0x0000004229197223 */ /* 0x000fe20000000019 */
[----:B------:R-:W-:Y:S01]  /*8fb0*/  SHF.L.U32 R71, R75, 0x10, RZ ;  /* 0x000000104b477819 */ /* 0x000fe200000006ff */
[C---:B------:R-:W-:Y:S01]  /*8fc0*/  FMUL R29, R38.reuse, R33 ;  /* 0x00000021261d7220 */ /* 0x040fe20000400000 */
[----:B------:R-:W-:Y:S01]  /*8fd0*/  FFMA R26, R41, R67, R26 ;  /* 0x00000043291a7223 */ /* 0x000fe2000000001a */
[----:B------:R-:W-:Y:S01]  /*8fe0*/  LOP3.LUT R72, R75, 0xffff0000, RZ, 0xc0, !PT ;  /* 0xffff00004b487812 */ /* 0x000fe200078ec0ff */
        /* <DEDUP_REMOVED lines=8> */
[----:B------:R-:W-:Y:S01]  /*9070*/  FFMA R30, R41, R71, R30 ;  /* 0x00000047291e7223 */ /* 0x000fe2000000001e */
[----:B------:R-:W-:Y:S01]  /*9080*/  F2FP.BF16.F32.PACK_AB R111, R27, R22 ;  /* 0x000000161b6f723e */ /* 0x000fe200000010ff */
[----:B------:R-:W-:Y:S01]  /*9090*/  FFMA R35, R41, R72, R35 ;  /* 0x0000004829237223 */ /* 0x000fe20000000023 */
[----:B------:R-:W-:Y:S02]  /*90a0*/  F2FP.BF16.F32.PACK_AB R112, R25, R24 ;  /* 0x000000181970723e */ /* 0x000fe400000010ff */
[----:B------:R-:W-:Y:S01]  /*90b0*/  F2FP.BF16.F32.PACK_AB R113, R31, R26 ;  /* 0x0000001a1f71723e */ /* 0x000fe200000010ff */
[----:B------:R1:W-:Y:S01]  /*90c0*/  STS.128 [R91+0x6020], R108 ;  /* 0x0060206c5b007388 */ /* 0x0003e20000000c00 */
        /* <DEDUP_REMOVED lines=21> */
.L_x_133:
[----:B------:R-:W-:Y:S05]  /*9220*/  BSYNC.RECONVERGENT B0 ;  /* 0x0000000000007941 */ /* 0x000fea0003800200 */
.L_x_132:
[----:B------:R-:W-:Y:S01]  /*9230*/  BAR.SYNC.DEFER_BLOCKING 0x1, 0x80 ;  /* 0x0042000000007b1d */ /* 0x000fe20000010000 */
[----:B------:R-:W-:Y:S01]  /*9240*/  UISETP.NE.AND UP0, UPT, UR52, -0x4, UPT ;  /* 0xfffffffc3400788c */ /* 0x000fe2000bf05270 */
[----:B------:R-:W-:Y:S08]  /*9250*/  IADD3 R0, PT, PT, R36, 0x1, RZ ;  /* 0x0000000124007810 */ /* 0x000ff00007ffe0ff */
[----:B------:R-:W-:Y:S05]  /*9260*/  BRA.U !UP0, `(.L_x_134) ;  /* 0x0000000108287547 */ /* 0x000fea000b800000 */
[----:B------:R-:W-:Y:S01]  /*9270*/  ISETP.NE.AND P0, PT, R98, RZ, PT ;  /* 0x000000ff6200720c */ /* 0x000fe20003f05270 */
[----:B------:R-:W-:Y:S01]  /*9280*/  IMAD.U32 R3, RZ, RZ, UR46 ;  /* 0x0000002eff037e24 */ /* 0x000fe2000f8e00ff */
[----:B------:R-:W-:Y:S01]  /*9290*/  UIADD3 UR4, UPT, UPT, UR46, 0x1, URZ ;  /* 0x000000012e047890 */ /* 0x000fe2000fffe0ff */
[----:B------:R-:W-:Y:S03]  /*92a0*/  IMAD.U32 R2, RZ, RZ, UR47 ;  /* 0x0000002fff027e24 */ /* 0x000fe6000f8e00ff */
[----:B------:R-:W-:Y:S04]  /*92b0*/  UISETP.NE.AND UP0, UPT, UR4, 0x4, UPT ;  /* 0x000000040400788c */ /* 0x000fe8000bf05270 */
[----:B------:R-:W-:Y:S03]  /*92c0*/  USEL UR46, UR4, URZ, UP0 ;  /* 0x000000ff042e7287 */ /* 0x000fe60008000000 */
[----:B------:R-:W-:Y:S05]  /*92d0*/  @P0 LEA R3, R3, UR44, 0x3 ;  /* 0x0000002c03030c11 */ /* 0x000fea000f8e18ff */
[----:B------:R-:W-:Y:S05]  /*92e0*/  @P0 VIADD R3, R3, 0x80 ;  /* 0x0000008003030836 */ /* 0x000fea0000000000 */
[----:B------:R-:W-:Y:S04]  /*92f0*/  @P0 PRMT R2, R2, 0x654, R3 ;  /* 0x0000065402020816 */ /* 0x000fe80000000003 */
[----:B------:R3:W-:Y:S03]  /*9300*/  @P0 SYNCS.ARRIVE.TRANS64.RED.A1T0 RZ, [R2+URZ], RZ ;  /* 0x000000ff02ff09a7 */ /* 0x0007e600081004ff */
.L_x_134:
[----:B------:R-:W-:Y:S01]  /*9310*/  R2UR UR4, R82 ;  /* 0x00000000520472ca */ /* 0x000fe200000e0000 */
[----:B------:R-:W-:Y:S01]  /*9320*/  UISETP.NE.AND UP0, UPT, UR62, URZ, UPT ;  /* 0x000000ff3e00728c */ /* 0x000fe2000bf05270 */
[----:B------:R-:W-:Y:S01]  /*9330*/  ISETP.NE.AND P0, PT, R86, 0x2, PT ;  /* 0x000000025600780c */ /* 0x000fe20003f05270 */
[----:B------:R-:W-:Y:S01]  /*9340*/  UIADD3 UR20, UPT, UPT, UR37, UR63, URZ ;  /* 0x0000003f25147290 */ /* 0x000fe2000fffe0ff */
[----:B------:R-:W-:Y:S01]  /*9350*/  ISETP.NE.AND P1, PT, R0, 0x4, PT ;  /* 0x000000040000780c */ /* 0x000fe20003f25270 */
[----:B------:R-:W-:Y:S01]  /*9360*/  UIADD3 UR52, UPT, UPT, UR52, 0x4, URZ ;  /* 0x0000000434347890 */ /* 0x000fe2000fffe0ff */
[----:B------:R-:W-:Y:S01]  /*9370*/  SEL R3, RZ, 0x1, P0 ;  /* 0x00000001ff037807 */ /* 0x000fe20000000000 */
[----:B------:R-:W-:Y:S01]  /*9380*/  UMOV UR36, UR61 ;  /* 0x0000003d00247c82 */ /* 0x000fe20008000000 */
[----:B---3--:R-:W-:Y:S02]  /*9390*/  SEL R2, RZ, 0x1, P1 ;  /* 0x00000001ff027807 */ /* 0x008fe40000800000 */
[----:B------:R-:W-:Y:S02]  /*93a0*/  LOP3.LUT R88, R88, R3, RZ, 0x3c, !PT ;  /* 0x0000000358587212 */ /* 0x000fe400078e3cff */
[----:B------:R-:W-:Y:S01]  /*93b0*/  LOP3.LUT R89, R89, R2, RZ, 0x3c, !PT ;  /* 0x0000000259597212 */ /* 0x000fe200078e3cff */
[----:B------:R-:W-:Y:S01]  /*93c0*/  UIADD3 UR16, UPT, UPT, UR38, UR4, URZ ;  /* 0x0000000426107290 */ /* 0x000fe2000fffe0ff */
[----:B------:R-:W-:Y:S02]  /*93d0*/  SEL R86, R86, RZ, P0 ;  /* 0x000000ff56567207 */ /* 0x000fe40000000000 */
[----:B------:R-:W-:Y:S01]  /*93e0*/  SEL R36, R0, RZ, P1 ;  /* 0x000000ff00247207 */ /* 0x000fe20000800000 */
[----:B------:R-:W-:Y:S08]  /*93f0*/  BRA.U UP0, `(.L_x_135) ;  /* 0xffffffbd00dc7547 */ /* 0x000ff0000b83ffff */
[----:B------:R-:W-:-:S13]  /*9400*/  R2UR UR4, R83 ;  /* 0x00000000530472ca */ /* 0x000fda00000e0000 */
[----:B------:R-:W-:-:S09]  /*9410*/  UISETP.NE.AND UP0, UPT, UR4, URZ, UPT ;  /* 0x000000ff0400728c */ /* 0x000fd2000bf05270 */
[----:B------:R-:W-:Y:S05]  /*9420*/  BRA.U !UP0, `(.L_x_136) ;  /* 0x0000000108487547 */ /* 0x000fea000b800000 */
[----:B------:R-:W3:Y:S02]  /*9430*/  LDCU.64 UR4, c[0x0][0x890] ;  /* 0x00011200ff0477ac */ /* 0x000ee40008000a00 */
[----:B---3--:R-:W-:-:S04]  /*9440*/  UISETP.NE.U32.AND UP0, UPT, UR4, URZ, UPT ;  /* 0x000000ff0400728c */ /* 0x008fc8000bf05070 */
[----:B------:R-:W-:-:S09]  /*9450*/  UISETP.NE.AND.EX UP0, UPT, UR5, URZ, UPT, UP0 ;  /* 0x000000ff0500728c */ /* 0x000fd2000bf05300 */
[----:B------:R-:W-:Y:S05]  /*9460*/  BRA.U UP0, `(.L_x_137) ;  /* 0x00000001000c7547 */ /* 0x000fea000b800000 */
[----:B------:R-:W-:-:S13]  /*9470*/  FSETP.NEU.AND P0, PT, R41, RZ, PT ;  /* 0x000000ff2900720b */ /* 0x000fda0003f0d000 */
[----:B------:R-:W-:Y:S05]  /*9480*/  @!P0 EXIT ;  /* 0x000000000000894d */ /* 0x000fea0003800000 */
[----:B------:R-:W-:Y:S05]  /*9490*/  BRA `(.L_x_136) ;  /* 0x00000000002c7947 */ /* 0x000fea0003800000 */
.L_x_137:
[----:B------:R-:W-:Y:S01]  /*94a0*/  ISETP.NE.AND P0, PT, R85, RZ, PT ;  /* 0x000000ff5500720c */ /* 0x000fe20003f05270 */
[----:B------:R-:W-:-:S12]  /*94b0*/  BSSY.RECONVERGENT B0, `(.L_x_136) ;  /* 0x0000009000007945 */ /* 0x000fd80003800200 */
[----:B------:R-:W-:Y:S05]  /*94c0*/  @P0 BRA `(.L_x_138) ;  /* 0x0000000000140947 */ /* 0x000fea0003800000 */
[----:B------:R-:W3:Y:S02]  /*94d0*/  LDCU.64 UR4, c[0x0][0x888] ;  /* 0x00011100ff0477ac */ /* 0x000ee40008000a00 */
[----:B---3--:R-:W-:-:S04]  /*94e0*/  ISETP.NE.U32.AND P0, PT, RZ, UR4, PT ;  /* 0x00000004ff007c0c */ /* 0x008fc8000bf05070 */
[----:B------:R-:W-:-:S13]  /*94f0*/  ISETP.NE.AND.EX P0, PT, RZ, UR5, PT, P0 ;  /* 0x00000005ff007c0c */ /* 0x000fda000bf05300 */
[----:B------:R-:W-:Y:S05]  /*9500*/  @!P0 EXIT ;  /* 0x000000000000894d */ /* 0x000fea0003800000 */
[----:B------:R-:W-:Y:S05]  /*9510*/  BRA `(.L_x_139) ;  /* 0x0000000000087947 */ /* 0x000fea0003800000 */
.L_x_138:
[----:B------:R-:W-:-:S13]  /*9520*/  FSETP.NEU.AND P0, PT, R41, RZ, PT ;  /* 0x000000ff2900720b */ /* 0x000fda0003f0d000 */
[----:B------:R-:W-:Y:S05]  /*9530*/  @!P0 EXIT ;  /* 0x000000000000894d */ /* 0x000fea0003800000 */
.L_x_139:
[----:B------:R-:W-:Y:S05]  /*9540*/  BSYNC.RECONVERGENT B0 ;  /* 0x0000000000007941 */ /* 0x000fea0003800200 */
.L_x_136:
[----:B------:R-:W-:Y:S01]  /*9550*/  ULEA UR4, UR46, UR44, 0x3 ;  /* 0x0000002c2e047291 */ /* 0x000fe2000f8e18ff */
[----:B------:R-:W-:-:S04]  /*9560*/  DEPBAR.LE SB0, 0x0 ;  /* 0x000080000000791a */ /* 0x000fc80000000000 */
[----:B------:R-:W-:-:S04]  /*9570*/  UIADD3 UR4, UPT, UPT, UR4, 0x80, URZ ;  /* 0x0000008004047890 */ /* 0x000fc8000fffe0ff */
[----:B------:R-:W-:-:S09]  /*9580*/  UPRMT UR4, UR47, 0x654, UR4 ;  /* 0x000006542f047896 */ /* 0x000fd20008000004 */
[----:B------:R-:W-:Y:S01]  /*9590*/  SYNCS.ARRIVE.TRANS64.RED.A1T0 RZ, [UR4], RZ ;  /* 0x000000ffffff79a7 */ /* 0x000fe20008100404 */
[----:B------:R-:W-:Y:S05]  /*95a0*/  EXIT ;  /* 0x000000000000794d */ /* 0x000fea0003800000 */
.L_x_24:
[----:B--2---:R2:W3:Y:S02]  /*95b0*/  SYNCS.PHASECHK.TRANS64.TRYWAIT P0, [R3+URZ+0x120], R2 ;  /* 0x00012002030075a7 */ /* 0x0044e400080011ff */
[----:B---3--:R-:W-:Y:S05]  /*95c0*/  @!P0 NANOSLEEP.SYNCS 0x989680 ;  /* 0x009896800000895d */ /* 0x008fea0003900000 */
[----:B------:R-:W3:Y:S02]  /*95d0*/  @!P0 SYNCS.PHASECHK.TRANS64 P0, [R3+URZ+0x120], R2 ;  /* 0x00012002030085a7 */ /* 0x000ee400080010ff */
[----:B---3--:R-:W-:Y:S05]  /*95e0*/  @!P0 BRA `(.L_x_24) ;  /* 0xfffffffc00f08947 */ /* 0x008fea000383ffff */
[----:B------:R-:W-:Y:S05]  /*95f0*/  BRA `(.L_x_140) ;  /* 0xffffff8000d87947 */ /* 0x000fea000383ffff */
.L_x_27:
[----:B-1----:R-:W-:-:S07]  /*9600*/  MOV R0, UR33 ;  /* 0x0000002100007c02 */ /* 0x002fce0008000f00 */
.L_x_141:
[----:B-1----:R1:W2:Y:S02]  /*9610*/  SYNCS.PHASECHK.TRANS64.TRYWAIT P0, [R0+URZ+0x30], R3 ;  /* 0x00003003000075a7 */ /* 0x0022a400080011ff */
[----:B--2---:R-:W-:Y:S05]  /*9620*/  @!P0 NANOSLEEP.SYNCS 0x989680 ;  /* 0x009896800000895d */ /* 0x004fea0003900000 */
[----:B------:R-:W2:Y:S02]  /*9630*/  @!P0 SYNCS.PHASECHK.TRANS64 P0, [R0+URZ+0x30], R3 ;  /* 0x00003003000085a7 */ /* 0x000ea400080010ff */
[----:B--2---:R-:W-:Y:S05]  /*9640*/  @!P0 BRA `(.L_x_141) ;  /* 0xfffffffc00f08947 */ /* 0x004fea000383ffff */
[----:B------:R-:W-:Y:S05]  /*9650*/  BRA `(.L_x_26) ;  /* 0xffffff8400207947 */ /* 0x000fea000383ffff */
.L_x_34:
[----:B-1----:R-:W-:-:S07]  /*9660*/  MOV R0, UR17 ;  /* 0x0000001100007c02 */ /* 0x002fce0008000f00 */
.L_x_142:
[----:B-1----:R1:W2:Y:S02]  /*9670*/  SYNCS.PHASECHK.TRANS64.TRYWAIT P0, [R0+URZ+0x30], R3 ;  /* 0x00003003000075a7 */ /* 0x0022a400080011ff */
[----:B--2---:R-:W-:Y:S05]  /*9680*/  @!P0 NANOSLEEP.SYNCS 0x989680 ;  /* 0x009896800000895d */ /* 0x004fea0003900000 */
[----:B------:R-:W2:Y:S02]  /*9690*/  @!P0 SYNCS.PHASECHK.TRANS64 P0, [R0+URZ+0x30], R3 ;  /* 0x00003003000085a7 */ /* 0x000ea400080010ff */
[----:B--2---:R-:W-:Y:S05]  /*96a0*/  @!P0 BRA `(.L_x_142) ;  /* 0xfffffffc00f08947 */ /* 0x004fea000383ffff */
[----:B------:R-:W-:Y:S05]  /*96b0*/  BRA `(.L_x_33) ;  /* 0xffffff8400dc7947 */ /* 0x000fea000383ffff */
.L_x_39:
[----:B-1----:R1:W2:Y:S02]  /*96c0*/  SYNCS.PHASECHK.TRANS64.TRYWAIT P0, [R3+URZ+0xb0], R0 ;  /* 0x0000b000030075a7 */ /* 0x0022a400080011ff */
[----:B--2---:R-:W-:Y:S05]  /*96d0*/  @!P0 NANOSLEEP.SYNCS 0x989680 ;  /* 0x009896800000895d */ /* 0x004fea0003900000 */
[----:B------:R-:W2:Y:S02]  /*96e0*/  @!P0 SYNCS.PHASECHK.TRANS64 P0, [R3+URZ+0xb0], R0 ;  /* 0x0000b000030085a7 */ /* 0x000ea400080010ff */
[----:B--2---:R-:W-:Y:S05]  /*96f0*/  @!P0 BRA `(.L_x_39) ;  /* 0xfffffffc00f08947 */ /* 0x004fea000383ffff */
[----:B------:R-:W-:Y:S05]  /*9700*/  BRA `(.L_x_143) ;  /* 0xffffff8800807947 */ /* 0x000fea000383ffff */
.L_x_43:
[----:B-1----:R-:W-:-:S07]  /*9710*/  MOV R0, UR4 ;  /* 0x0000000400007c02 */ /* 0x002fce0008000f00 */
.L_x_144:
[----:B-1----:R1:W2:Y:S02]  /*9720*/  SYNCS.PHASECHK.TRANS64.TRYWAIT P0, [R0+URZ], R3 ;  /* 0x00000003000075a7 */ /* 0x0022a400080011ff */
[----:B--2---:R-:W-:Y:S05]  /*9730*/  @!P0 NANOSLEEP.SYNCS 0x989680 ;  /* 0x009896800000895d */ /* 0x004fea0003900000 */
[----:B------:R-:W2:Y:S02]  /*9740*/  @!P0 SYNCS.PHASECHK.TRANS64 P0, [R0+URZ], R3 ;  /* 0x00000003000085a7 */ /* 0x000ea400080010ff */
[----:B--2---:R-:W-:Y:S05]  /*9750*/  @!P0 BRA `(.L_x_144) ;  /* 0xfffffffc00f08947 */ /* 0x004fea000383ffff */
[----:B------:R-:W-:Y:S05]  /*9760*/  BRA `(.L_x_145) ;  /* 0xffffff9000287947 */ /* 0x000fea000383ffff */
.L_x_44:
[----:B------:R-:W-:-:S07]  /*9770*/  MOV R0, UR5 ;  /* 0x0000000500007c02 */ /* 0x000fce0008000f00 */
.L_x_146:
[----:B-1----:R1:W2:Y:S02]  /*9780*/  SYNCS.PHASECHK.TRANS64.TRYWAIT P0, [R0+URZ], R3 ;  /* 0x00000003000075a7 */ /* 0x0022a400080011ff */
[----:B--2---:R-:W-:Y:S05]  /*9790*/  @!P0 NANOSLEEP.SYNCS 0x989680 ;  /* 0x009896800000895d */ /* 0x004fea0003900000 */
[----:B------:R-:W2:Y:S02]  /*97a0*/  @!P0 SYNCS.PHASECHK.TRANS64 P0, [R0+URZ], R3 ;  /* 0x00000003000085a7 */ /* 0x000ea400080010ff */
[----:B--2---:R-:W-:Y:S05]  /*97b0*/  @!P0 BRA `(.L_x_146) ;  /* 0xfffffffc00f08947 */ /* 0x004fea000383ffff */
[----:B------:R-:W-:Y:S05]  /*97c0*/  BRA `(.L_x_147) ;  /* 0xffffff9000347947 */ /* 0x000fea000383ffff */
.L_x_45:
[----:B------:R-:W-:-:S07]  /*97d0*/  MOV R0, UR5 ;  /* 0x0000000500007c02 */ /* 0x000fce0008000f00 */
.L_x_148:
[----:B-1----:R1:W2:Y:S02]  /*97e0*/  SYNCS.PHASECHK.TRANS64.TRYWAIT P0, [R0+URZ], R3 ;  /* 0x00000003000075a7 */ /* 0x0022a400080011ff */
[----:B--2---:R-:W-:Y:S05]  /*97f0*/  @!P0 NANOSLEEP.SYNCS 0x989680 ;  /* 0x009896800000895d */ /* 0x004fea0003900000 */
[----:B------:R-:W2:Y:S02]  /*9800*/  @!P0 SYNCS.PHASECHK.TRANS64 P0, [R0+URZ], R3 ;  /* 0x00000003000085a7 */ /* 0x000ea400080010ff */
[----:B--2---:R-:W-:Y:S05]  /*9810*/  @!P0 BRA `(.L_x_148) ;  /* 0xfffffffc00f08947 */ /* 0x004fea000383ffff */
[----:B------:R-:W-:Y:S05]  /*9820*/  BRA `(.L_x_149) ;  /* 0xffffff9000407947 */ /* 0x000fea000383ffff */
.L_x_46:
[----:B------:R-:W-:-:S07]  /*9830*/  MOV R0, UR5 ;  /* 0x0000000500007c02 */ /* 0x000fce0008000f00 */
.L_x_150:
[----:B-1----:R1:W2:Y:S02]  /*9840*/  SYNCS.PHASECHK.TRANS64.TRYWAIT P0, [R0+URZ], R3 ;  /* 0x00000003000075a7 */ /* 0x0022a400080011ff */
[----:B--2---:R-:W-:Y:S05]  /*9850*/  @!P0 NANOSLEEP.SYNCS 0x989680 ;  /* 0x009896800000895d */ /* 0x004fea0003900000 */
[----:B------:R-:W2:Y:S02]  /*9860*/  @!P0 SYNCS.PHASECHK.TRANS64 P0, [R0+URZ], R3 ;  /* 0x00000003000085a7 */ /* 0x000ea400080010ff */
[----:B--2---:R-:W-:Y:S05]  /*9870*/  @!P0 BRA `(.L_x_150) ;  /* 0xfffffffc00f08947 */ /* 0x004fea000383ffff */
[----:B------:R-:W-:Y:S05]  /*9880*/  BRA `(.L_x_151) ;  /* 0xffffff90004c7947 */ /* 0x000fea000383ffff */
.L_x_47:
[----:B------:R-:W-:-:S07]  /*9890*/  MOV R0, UR5 ;  /* 0x0000000500007c02 */ /* 0x000fce0008000f00 */
.L_x_152:
[----:B-1----:R1:W2:Y:S02]  /*98a0*/  SYNCS.PHASECHK.TRANS64.TRYWAIT P0, [R0+URZ], R3 ;  /* 0x00000003000075a7 */ /* 0x0022a400080011ff */
[----:B--2---:R-:W-:Y:S05]  /*98b0*/  @!P0 NANOSLEEP.SYNCS 0x989680 ;  /* 0x009896800000895d */ /* 0x004fea0003900000 */
[----:B------:R-:W2:Y:S02]  /*98c0*/  @!P0 SYNCS.PHASECHK.TRANS64 P0, [R0+URZ], R3 ;  /* 0x00000003000085a7 */ /* 0x000ea400080010ff */
[----:B--2---:R-:W-:Y:S05]  /*98d0*/  @!P0 BRA `(.L_x_152) ;  /* 0xfffffffc00f08947 */ /* 0x004fea000383ffff */
[----:B------:R-:W-:Y:S05]  /*98e0*/  BRA `(.L_x_153) ;  /* 0xffffff9000587947 */ /* 0x000fea000383ffff */
.L_x_50:
[----:B-1----:R1:W2:Y:S02]  /*98f0*/  SYNCS.PHASECHK.TRANS64.TRYWAIT P0, [R2+URZ+0x110], R5 ;  /* 0x00011005020075a7 */ /* 0x0022a400080011ff */
[----:B--2---:R-:W-:Y:S05]  /*9900*/  @!P0 NANOSLEEP.SYNCS 0x989680 ;  /* 0x009896800000895d */ /* 0x004fea0003900000 */
[----:B------:R-:W2:Y:S02]  /*9910*/  @!P0 SYNCS.PHASECHK.TRANS64 P0, [R2+URZ+0x110], R5 ;  /* 0x00011005020085a7 */ /* 0x000ea400080010ff */
[----:B--2---:R-:W-:Y:S05]  /*9920*/  @!P0 BRA `(.L_x_50) ;  /* 0xfffffffc00f08947 */ /* 0x004fea000383ffff */
[----:B------:R-:W-:Y:S05]  /*9930*/  BRA `(.L_x_154) ;  /* 0xffffff9000b47947 */ /* 0x000fea000383ffff */
.L_x_51:
[----:B------:R-:W-:-:S07]  /*9940*/  MOV R2, UR4 ;  /* 0x0000000400027c02 */ /* 0x000fce0008000f00 */
.L_x_155:
[----:B-1----:R1:W2:Y:S02]  /*9950*/  SYNCS.PHASECHK.TRANS64.TRYWAIT P0, [R2+URZ+0xc0], R5 ;  /* 0x0000c005020075a7 */ /* 0x0022a400080011ff */
[----:B--2---:R-:W-:Y:S05]  /*9960*/  @!P0 NANOSLEEP.SYNCS 0x989680 ;  /* 0x009896800000895d */ /* 0x004fea0003900000 */
[----:B------:R-:W2:Y:S02]  /*9970*/  @!P0 SYNCS.PHASECHK.TRANS64 P0, [R2+URZ+0xc0], R5 ;  /* 0x0000c005020085a7 */ /* 0x000ea400080010ff */
[----:B--2---:R-:W-:Y:S05]  /*9980*/  @!P0 BRA `(.L_x_155) ;  /* 0xfffffffc00f08947 */ /* 0x004fea000383ffff */
[----:B------:R-:W-:Y:S05]  /*9990*/  BRA `(.L_x_156) ;  /* 0xffffff9000c47947 */ /* 0x000fea000383ffff */
.L_x_52:
[----:B-1----:R1:W2:Y:S02]  /*99a0*/  SYNCS.PHASECHK.TRANS64.TRYWAIT P1, [R2+URZ+0xb0], R5 ;  /* 0x0000b005020075a7 */ /* 0x0022a400080211ff */
[----:B--2---:R-:W-:Y:S05]  /*99b0*/  @!P1 NANOSLEEP.SYNCS 0x989680 ;  /* 0x009896800000995d */ /* 0x004fea0003900000 */
[----:B------:R-:W2:Y:S02]  /*99c0*/  @!P1 SYNCS.PHASECHK.TRANS64 P1, [R2+URZ+0xb0], R5 ;  /* 0x0000b005020095a7 */ /* 0x000ea400080210ff */
[----:B--2---:R-:W-:Y:S05]  /*99d0*/  @!P1 BRA `(.L_x_52) ;  /* 0xfffffffc00f09947 */ /* 0x004fea000383ffff */
[----:B------:R-:W-:Y:S05]  /*99e0*/  BRA `(.L_x_157) ;  /* 0xffffff9000f47947 */ /* 0x000fea000383ffff */
.L_x_55:
[----:B------:R-:W-:-:S07]  /*99f0*/  MOV R0, UR4 ;  /* 0x0000000400007c02 */ /* 0x000fce0008000f00 */
.L_x_158:
[----:B-1----:R1:W2:Y:S02]  /*9a00*/  SYNCS.PHASECHK.TRANS64.TRYWAIT P0, [R0+URZ+0xc0], R3 ;  /* 0x0000c003000075a7 */ /* 0x0022a400080011ff */
[----:B--2---:R-:W-:Y:S05]  /*9a10*/  @!P0 NANOSLEEP.SYNCS 0x989680 ;  /* 0x009896800000895d */ /* 0x004fea0003900000 */
[----:B------:R-:W2:Y:S02]  /*9a20*/  @!P0 SYNCS.PHASECHK.TRANS64 P0, [R0+URZ+0xc0], R3 ;  /* 0x0000c003000085a7 */ /* 0x000ea400080010ff */
[----:B--2---:R-:W-:Y:S05]  /*9a30*/  @!P0 BRA `(.L_x_158) ;  /* 0xfffffffc00f08947 */ /* 0x004fea000383ffff */
[----:B------:R-:W-:Y:S05]  /*9a40*/  BRA `(.L_x_54) ;  /* 0xffffff9400487947 */ /* 0x000fea000383ffff */
.L_x_62:
[----:B-1----:R1:W2:Y:S02]  /*9a50*/  SYNCS.PHASECHK.TRANS64.TRYWAIT P1, [R0+URZ+0xb0], R5 ;  /* 0x0000b005000075a7 */ /* 0x0022a400080211ff */
[----:B--2---:R-:W-:Y:S05]  /*9a60*/  @!P1 NANOSLEEP.SYNCS 0x989680 ;  /* 0x009896800000995d */ /* 0x004fea0003900000 */
[----:B------:R-:W2:Y:S02]  /*9a70*/  @!P1 SYNCS.PHASECHK.TRANS64 P1, [R0+URZ+0xb0], R5 ;  /* 0x0000b005000095a7 */ /* 0x000ea400080210ff */
[----:B--2---:R-:W-:Y:S05]  /*9a80*/  @!P1 BRA `(.L_x_62) ;  /* 0xfffffffc00f09947 */ /* 0x004fea000383ffff */
[----:B------:R-:W-:Y:S05]  /*9a90*/  BRA `(.L_x_159) ;  /* 0xffffff9800bc7947 */ /* 0x000fea000383ffff */
.L_x_63:
[----:B------:R-:W-:-:S07]  /*9aa0*/  MOV R3, UR30 ;  /* 0x0000001e00037c02 */ /* 0x000fce0008000f00 */
.L_x_160:
[----:B-1----:R1:W2:Y:S02]  /*9ab0*/  SYNCS.PHASECHK.TRANS64.TRYWAIT P0, [R3+URZ+0xf0], R0 ;  /* 0x0000f000030075a7 */ /* 0x0022a400080011ff */
[----:B--2---:R-:W-:Y:S05]  /*9ac0*/  @!P0 NANOSLEEP.SYNCS 0x989680 ;  /* 0x009896800000895d */ /* 0x004fea0003900000 */
[----:B------:R-:W2:Y:S02]  /*9ad0*/  @!P0 SYNCS.PHASECHK.TRANS64 P0, [R3+URZ+0xf0], R0 ;  /* 0x0000f000030085a7 */ /* 0x000ea400080010ff */
[----:B--2---:R-:W-:Y:S05]  /*9ae0*/  @!P0 BRA `(.L_x_160) ;  /* 0xfffffffc00f08947 */ /* 0x004fea000383ffff */
[----:B------:R-:W-:Y:S05]  /*9af0*/  BRA `(.L_x_161) ;  /* 0xffffff9800f47947 */ /* 0x000fea000383ffff */
.L_x_66:
[----:B------:R-:W-:Y:S07]  /*9b00*/  MOV R0, UR5 ;  /* 0x0000000500007c02 */ /* 0x000fee0008000f00 */
.L_x_162:
[----:B-1----:R1:W2:Y:S02]  /*9b10*/  SYNCS.PHASECHK.TRANS64.TRYWAIT P0, [R0+URZ], R3 ;  /* 0x00000003000075a7 */ /* 0x0022a400080011ff */
[----:B--2---:R-:W-:Y:S05]  /*9b20*/  @!P0 NANOSLEEP.SYNCS 0x989680 ;  /* 0x009896800000895d */ /* 0x004fea0003900000 */
[----:B------:R-:W2:Y:S02]  /*9b30*/  @!P0 SYNCS.PHASECHK.TRANS64 P0, [R0+URZ], R3 ;  /* 0x00000003000085a7 */ /* 0x000ea400080010ff */
[----:B--2---:R-:W-:Y:S05]  /*9b40*/  @!P0 BRA `(.L_x_162) ;  /* 0xfffffffc00f08947 */ /* 0x004fea000383ffff */
[----:B------:R-:W-:Y:S05]  /*9b50*/  BRA `(.L_x_65) ;  /* 0xffffff9c00107947 */ /* 0x000fea000383ffff */
.L_x_69:
[----:B------:R-:W-:-:S07]  /*9b60*/  MOV R0, UR4 ;  /* 0x0000000400007c02 */ /* 0x000fce0008000f00 */
.L_x_163:
[----:B--2---:R2:W4:Y:S02]  /*9b70*/  SYNCS.PHASECHK.TRANS64.TRYWAIT P0, [R0+URZ], R3 ;  /* 0x00000003000075a7 */ /* 0x00452400080011ff */
[----:B----4-:R-:W-:Y:S05]  /*9b80*/  @!P0 NANOSLEEP.SYNCS 0x989680 ;  /* 0x009896800000895d */ /* 0x010fea0003900000 */
[----:B------:R-:W4:Y:S02]  /*9b90*/  @!P0 SYNCS.PHASECHK.TRANS64 P0, [R0+URZ], R3 ;  /* 0x00000003000085a7 */ /* 0x000f2400080010ff */
[----:B----4-:R-:W-:Y:S05]  /*9ba0*/  @!P0 BRA `(.L_x_163) ;  /* 0xfffffffc00f08947 */ /* 0x010fea000383ffff */
[----:B------:R-:W-:Y:S05]  /*9bb0*/  BRA `(.L_x_164) ;  /* 0xffffff9c00ec7947 */ /* 0x000fea000383ffff */
.L_x_70:
[----:B------:R-:W-:-:S07]  /*9bc0*/  MOV R0, UR5 ;  /* 0x0000000500007c02 */ /* 0x000fce0008000f00 */
.L_x_165:
[----:B-1----:R1:W2:Y:S02]  /*9bd0*/  SYNCS.PHASECHK.TRANS64.TRYWAIT P0, [R0+URZ], R3 ;  /* 0x00000003000075a7 */ /* 0x0022a400080011ff */
[----:B--2---:R-:W-:Y:S05]  /*9be0*/  @!P0 NANOSLEEP.SYNCS 0x989680 ;  /* 0x009896800000895d */ /* 0x004fea0003900000 */
[----:B------:R-:W2:Y:S02]  /*9bf0*/  @!P0 SYNCS.PHASECHK.TRANS64 P0, [R0+URZ], R3 ;  /* 0x00000003000085a7 */ /* 0x000ea400080010ff */
[----:B--2---:R-:W-:Y:S05]  /*9c00*/  @!P0 BRA `(.L_x_165) ;  /* 0xfffffffc00f08947 */ /* 0x004fea000383ffff */
[----:B------:R-:W-:Y:S05]  /*9c10*/  BRA `(.L_x_166) ;  /* 0xffffff9c00f87947 */ /* 0x000fea000383ffff */
.L_x_71:
[----:B------:R-:W-:-:S07]  /*9c20*/  MOV R0, UR5 ;  /* 0x0000000500007c02 */ /* 0x000fce0008000f00 */
.L_x_167:
[----:B-1----:R1:W2:Y:S02]  /*9c30*/  SYNCS.PHASECHK.TRANS64.TRYWAIT P0, [R0+URZ], R3 ;  /* 0x00000003000075a7 */ /* 0x0022a400080011ff */
[----:B--2---:R-:W-:Y:S05]  /*9c40*/  @!P0 NANOSLEEP.SYNCS 0x989680 ;  /* 0x009896800000895d */ /* 0x004fea0003900000 */
[----:B------:R-:W2:Y:S02]  /*9c50*/  @!P0 SYNCS.PHASECHK.TRANS64 P0, [R0+URZ], R3 ;  /* 0x00000003000085a7 */ /* 0x000ea400080010ff */
[----:B--2---:R-:W-:Y:S05]  /*9c60*/  @!P0 BRA `(.L_x_167) ;  /* 0xfffffffc00f08947 */ /* 0x004fea000383ffff */
[----:B------:R-:W-:Y:S05]  /*9c70*/  BRA `(.L_x_168) ;  /* 0xffffffa000047947 */ /* 0x000fea000383ffff */
.L_x_72:
[----:B------:R-:W-:-:S07]  /*9c80*/  MOV R0, UR4 ;  /* 0x0000000400007c02 */ /* 0x000fce0008000f00 */
.L_x_169:
[----:B-1----:R1:W2:Y:S02]  /*9c90*/  SYNCS.PHASECHK.TRANS64.TRYWAIT P0, [R0+URZ], R3 ;  /* 0x00000003000075a7 */ /* 0x0022a400080011ff */
[----:B--2---:R-:W-:Y:S05]  /*9ca0*/  @!P0 NANOSLEEP.SYNCS 0x989680 ;  /* 0x009896800000895d */ /* 0x004fea0003900000 */
[----:B------:R-:W2:Y:S02]  /*9cb0*/  @!P0 SYNCS.PHASECHK.TRANS64 P0, [R0+URZ], R3 ;  /* 0x00000003000085a7 */ /* 0x000ea400080010ff */
[----:B--2---:R-:W-:Y:S05]  /*9cc0*/  @!P0 BRA `(.L_x_169) ;  /* 0xfffffffc00f08947 */ /* 0x004fea000383ffff */
[----:B------:R-:W-:Y:S05]  /*9cd0*/  BRA `(.L_x_170) ;  /* 0xffffffa000107947 */ /* 0x000fea000383ffff */
.L_x_77:
[----:B--2---:R2:W3:Y:S02]  /*9ce0*/  SYNCS.PHASECHK.TRANS64.TRYWAIT P0, [R12+URZ+0xb0], R9 ;  /* 0x0000b0090c0075a7 */ /* 0x0044e400080011ff */
[----:B---3--:R-:W-:Y:S05]  /*9cf0*/  @!P0 NANOSLEEP.SYNCS 0x989680 ;  /* 0x009896800000895d */ /* 0x008fea0003900000 */
[----:B------:R-:W3:Y:S02]  /*9d00*/  @!P0 SYNCS.PHASECHK.TRANS64 P0, [R12+URZ+0xb0], R9 ;  /* 0x0000b0090c0085a7 */ /* 0x000ee400080010ff */
[----:B---3--:R-:W-:Y:S05]  /*9d10*/  @!P0 BRA `(.L_x_77) ;  /* 0xfffffffc00f08947 */ /* 0x008fea000383ffff */
[----:B------:R-:W-:Y:S05]  /*9d20*/  BRA `(.L_x_171) ;  /* 0xffffffa400307947 */ /* 0x000fea000383ffff */
.L_x_80:
[----:B------:R-:W-:Y:S07]  /*9d30*/  MOV R0, UR21 ;  /* 0x0000001500007c02 */ /* 0x000fee0008000f00 */
.L_x_172:
[----:B--2---:R2:W3:Y:S02]  /*9d40*/  SYNCS.PHASECHK.TRANS64.TRYWAIT P2, [R0+URZ+0xa8], R11 ;  /* 0x0000a80b000075a7 */ /* 0x0044e400080411ff */
[----:B---3--:R-:W-:Y:S05]  /*9d50*/  @!P2 NANOSLEEP.SYNCS 0x989680 ;  /* 0x009896800000a95d */ /* 0x008fea0003900000 */
[----:B------:R-:W3:Y:S02]  /*9d60*/  @!P2 SYNCS.PHASECHK.TRANS64 P2, [R0+URZ+0xa8], R11 ;  /* 0x0000a80b0000a5a7 */ /* 0x000ee400080410ff */
[----:B---3--:R-:W-:Y:S05]  /*9d70*/  @!P2 BRA `(.L_x_172) ;  /* 0xfffffffc00f0a947 */ /* 0x008fea000383ffff */
[----:B------:R-:W-:Y:S05]  /*9d80*/  BRA `(.L_x_79) ;  /* 0xffffffa800987947 */ /* 0x000fea000383ffff */
.L_x_83:
[----:B--2---:R-:W-:Y:S07]  /*9d90*/  MOV R0, UR21 ;  /* 0x0000001500007c02 */ /* 0x004fee0008000f00 */
.L_x_173:
[----:B--2---:R2:W3:Y:S02]  /*9da0*/  SYNCS.PHASECHK.TRANS64.TRYWAIT P0, [R0+URZ+0x80], R9 ;  /* 0x00008009000075a7 */ /* 0x0044e400080011ff */
[----:B---3--:R-:W-:Y:S05]  /*9db0*/  @!P0 NANOSLEEP.SYNCS 0x989680 ;  /* 0x009896800000895d */ /* 0x008fea0003900000 */
[----:B------:R-:W3:Y:S02]  /*9dc0*/  @!P0 SYNCS.PHASECHK.TRANS64 P0, [R0+URZ+0x80], R9 ;  /* 0x00008009000085a7 */ /* 0x000ee400080010ff */
[----:B---3--:R-:W-:Y:S05]  /*9dd0*/  @!P0 BRA `(.L_x_173) ;  /* 0xfffffffc00f08947 */ /* 0x008fea000383ffff */
[----:B------:R-:W-:Y:S05]  /*9de0*/  BRA `(.L_x_174) ;  /* 0xffffffa800f47947 */ /* 0x000fea000383ffff */
.L_x_84:
[----:B------:R-:W-:Y:S07]  /*9df0*/  MOV R0, UR21 ;  /* 0x0000001500007c02 */ /* 0x000fee0008000f00 */
.L_x_175:
[----:B--2---:R2:W3:Y:S02]  /*9e00*/  SYNCS.PHASECHK.TRANS64.TRYWAIT P0, [R0+URZ+0x88], R9 ;  /* 0x00008809000075a7 */ /* 0x0044e400080011ff */
[----:B---3--:R-:W-:Y:S05]  /*9e10*/  @!P0 NANOSLEEP.SYNCS 0x989680 ;  /* 0x009896800000895d */ /* 0x008fea0003900000 */
[----:B------:R-:W3:Y:S02]  /*9e20*/  @!P0 SYNCS.PHASECHK.TRANS64 P0, [R0+URZ+0x88], R9 ;  /* 0x00008809000085a7 */ /* 0x000ee400080010ff */
[----:B---3--:R-:W-:Y:S05]  /*9e30*/  @!P0 BRA `(.L_x_175) ;  /* 0xfffffffc00f08947 */ /* 0x008fea000383ffff */
[----:B------:R-:W-:Y:S05]  /*9e40*/  BRA `(.L_x_176) ;  /* 0xffffffac00307947 */ /* 0x000fea000383ffff */
.L_x_85:
[----:B------:R-:W-:Y:S07]  /*9e50*/  MOV R0, UR21 ;  /* 0x0000001500007c02 */ /* 0x000fee0008000f00 */
.L_x_177:
[----:B--2---:R2:W3:Y:S02]  /*9e60*/  SYNCS.PHASECHK.TRANS64.TRYWAIT P0, [R0+URZ+0x90], R9 ;  /* 0x00009009000075a7 */ /* 0x0044e400080011ff */
[----:B---3--:R-:W-:Y:S05]  /*9e70*/  @!P0 NANOSLEEP.SYNCS 0x989680 ;  /* 0x009896800000895d */ /* 0x008fea0003900000 */
[----:B------:R-:W3:Y:S02]  /*9e80*/  @!P0 SYNCS.PHASECHK.TRANS64 P0, [R0+URZ+0x90], R9 ;  /* 0x00009009000085a7 */ /* 0x000ee400080010ff */
[----:B---3--:R-:W-:Y:S05]  /*9e90*/  @!P0 BRA `(.L_x_177) ;  /* 0xfffffffc00f08947 */ /* 0x008fea000383ffff */
[----:B------:R-:W-:Y:S05]  /*9ea0*/  BRA `(.L_x_178) ;  /* 0xffffffac00787947 */ /* 0x000fea000383ffff */
.L_x_86:
[----:B------:R-:W-:Y:S07]  /*9eb0*/  MOV R0, UR21 ;  /* 0x0000001500007c02 */ /* 0x000fee0008000f00 */
.L_x_179:
[----:B--2---:R2:W3:Y:S02]  /*9ec0*/  SYNCS.PHASECHK.TRANS64.TRYWAIT P0, [R0+URZ+0x98], R9 ;  /* 0x00009809000075a7 */ /* 0x0044e400080011ff */
[----:B---3--:R-:W-:Y:S05]  /*9ed0*/  @!P0 NANOSLEEP.SYNCS 0x989680 ;  /* 0x009896800000895d */ /* 0x008fea0003900000 */
[----:B------:R-:W3:Y:S02]  /*9ee0*/  @!P0 SYNCS.PHASECHK.TRANS64 P0, [R0+URZ+0x98], R9 ;  /* 0x00009809000085a7 */ /* 0x000ee400080010ff */
[----:B---3--:R-:W-:Y:S05]  /*9ef0*/  @!P0 BRA `(.L_x_179) ;  /* 0xfffffffc00f08947 */ /* 0x008fea000383ffff */
[----:B------:R-:W-:Y:S05]  /*9f00*/  BRA `(.L_x_180) ;  /* 0xffffffac00bc7947 */ /* 0x000fea000383ffff */
.L_x_88:
[----:B------:R-:W-:-:S07]  /*9f10*/  MOV R0, UR21 ;  /* 0x0000001500007c02 */ /* 0x000fce0008000f00 */
.L_x_181:
[----:B---3--:R3:W4:Y:S02]  /*9f20*/  SYNCS.PHASECHK.TRANS64.TRYWAIT P0, [R0+URZ+0x80], R3 ;  /* 0x00008003000075a7 */ /* 0x00872400080011ff */
[----:B----4-:R-:W-:Y:S05]  /*9f30*/  @!P0 NANOSLEEP.SYNCS 0x989680 ;  /* 0x009896800000895d */ /* 0x010fea0003900000 */
[----:B------:R-:W4:Y:S02]  /*9f40*/  @!P0 SYNCS.PHASECHK.TRANS64 P0, [R0+URZ+0x80], R3 ;  /* 0x00008003000085a7 */ /* 0x000f2400080010ff */
[----:B----4-:R-:W-:Y:S05]  /*9f50*/  @!P0 BRA `(.L_x_181) ;  /* 0xfffffffc00f08947 */ /* 0x010fea000383ffff */
[----:B------:R-:W-:Y:S05]  /*9f60*/  BRA `(.L_x_182) ;  /* 0xffffffb000307947 */ /* 0x000fea000383ffff */
.L_x_89:
[----:B---3--:R-:W-:-:S07]  /*9f70*/  MOV R0, UR21 ;  /* 0x0000001500007c02 */ /* 0x008fce0008000f00 */
.L_x_183:
[----:B---3--:R3:W4:Y:S02]  /*9f80*/  SYNCS.PHASECHK.TRANS64.TRYWAIT P0, [R0+URZ+0x88], R3 ;  /* 0x00008803000075a7 */ /* 0x00872400080011ff */
[----:B----4-:R-:W-:Y:S05]  /*9f90*/  @!P0 NANOSLEEP.SYNCS 0x989680 ;  /* 0x009896800000895d */ /* 0x010fea0003900000 */
[----:B------:R-:W4:Y:S02]  /*9fa0*/  @!P0 SYNCS.PHASECHK.TRANS64 P0, [R0+URZ+0x88], R3 ;  /* 0x00008803000085a7 */ /* 0x000f2400080010ff */
[----:B----4-:R-:W-:Y:S05]  /*9fb0*/  @!P0 BRA `(.L_x_183) ;  /* 0xfffffffc00f08947 */ /* 0x010fea000383ffff */
[----:B------:R-:W-:Y:S05]  /*9fc0*/  BRA `(.L_x_184) ;  /* 0xffffffb000207947 */ /* 0x000fea000383ffff */
.L_x_90:
[----:B---3--:R-:W-:-:S07]  /*9fd0*/  MOV R0, UR21 ;  /* 0x0000001500007c02 */ /* 0x008fce0008000f00 */
.L_x_185:
[----:B---3--:R3:W4:Y:S02]  /*9fe0*/  SYNCS.PHASECHK.TRANS64.TRYWAIT P0, [R0+URZ+0x90], R3 ;  /* 0x00009003000075a7 */ /* 0x00872400080011ff */
[----:B----4-:R-:W-:Y:S05]  /*9ff0*/  @!P0 NANOSLEEP.SYNCS 0x989680 ;  /* 0x009896800000895d */ /* 0x010fea0003900000 */
[----:B------:R-:W4:Y:S02]  /*a000*/  @!P0 SYNCS.PHASECHK.TRANS64 P0, [R0+URZ+0x90], R3 ;  /* 0x00009003000085a7 */ /* 0x000f2400080010ff */
[----:B----4-:R-:W-:Y:S05]  /*a010*/  @!P0 BRA `(.L_x_185) ;  /* 0xfffffffc00f08947 */ /* 0x010fea000383ffff */
[----:B------:R-:W-:Y:S05]  /*a020*/  BRA `(.L_x_186) ;  /* 0xffffffb000107947 */ /* 0x000fea000383ffff */
.L_x_92:
[----:B-1----:R1:W2:Y:S02]  /*a030*/  SYNCS.PHASECHK.TRANS64.TRYWAIT P0, [R3+URZ+0xb0], R0 ;  /* 0x0000b000030075a7 */ /* 0x0022a400080011ff */
[----:B--2---:R-:W-:Y:S05]  /*a040*/  @!P0 NANOSLEEP.SYNCS 0x989680 ;  /* 0x009896800000895d */ /* 0x004fea0003900000 */
[----:B------:R-:W2:Y:S02]  /*a050*/  @!P0 SYNCS.PHASECHK.TRANS64 P0, [R3+URZ+0xb0], R0 ;  /* 0x0000b000030085a7 */ /* 0x000ea400080010ff */
[----:B--2---:R-:W-:Y:S05]  /*a060*/  @!P0 BRA `(.L_x_92) ;  /* 0xfffffffc00f08947 */ /* 0x004fea000383ffff */
[----:B------:R-:W-:Y:S05]  /*a070*/  BRA `(.L_x_187) ;  /* 0xffffffb000d07947 */ /* 0x000fea000383ffff */
.L_x_103:
[----:B-1----:R-:W-:Y:S04]  /*a080*/  MOV R2, UR44 ;  /* 0x0000002c00027c02 */ /* 0x002fe80008000f00 */
[----:B------:R1:W2:Y:S03]  /*a090*/  SYNCS.PHASECHK.TRANS64.TRYWAIT P1, [R2+URZ+0x60], R3 ;  /* 0x00006003020075a7 */ /* 0x0002a600080211ff */
[----:B--2---:R-:W-:Y:S05]  /*a0a0*/  @!P1 NANOSLEEP.SYNCS 0x989680 ;  /* 0x009896800000995d */ /* 0x004fea0003900000 */
[----:B------:R-:W2:Y:S02]  /*a0b0*/  @!P1 SYNCS.PHASECHK.TRANS64 P1, [R2+URZ+0x60], R3 ;  /* 0x00006003020095a7 */ /* 0x000ea400080210ff */
[----:B--2---:R-:W-:Y:S05]  /*a0c0*/  @!P1 BRA `(.L_x_103) ;  /* 0xfffffffc00ec9947 */ /* 0x004fea000383ffff */
[----:B------:R-:W-:Y:S05]  /*a0d0*/  BRA `(.L_x_102) ;  /* 0xffffffc000407947 */ /* 0x000fea000383ffff */
.L_x_105:
[----:B-1----:R1:W4:Y:S02]  /*a0e0*/  SYNCS.PHASECHK.TRANS64.TRYWAIT P0, [R99+URZ+0xd0], R0 ;  /* 0x0000d000630075a7 */ /* 0x00232400080011ff */
[----:B----4-:R-:W-:Y:S05]  /*a0f0*/  @!P0 NANOSLEEP.SYNCS 0x989680 ;  /* 0x009896800000895d */ /* 0x010fea0003900000 */
[----:B------:R-:W4:Y:S02]  /*a100*/  @!P0 SYNCS.PHASECHK.TRANS64 P0, [R99+URZ+0xd0], R0 ;  /* 0x0000d000630085a7 */ /* 0x000f2400080010ff */
[----:B----4-:R-:W-:Y:S05]  /*a110*/  @!P0 BRA `(.L_x_105) ;  /* 0xfffffffc00f08947 */ /* 0x010fea000383ffff */
[----:B------:R-:W-:Y:S05]  /*a120*/  BRA `(.L_x_104) ;  /* 0xffffffc000687947 */ /* 0x000fea000383ffff */
.L_x_114:
[----:B---3--:R3:W4:Y:S02]  /*a130*/  SYNCS.PHASECHK.TRANS64.TRYWAIT P0, [R3+URZ+0x60], R0 ;  /* 0x00006000030075a7 */ /* 0x00872400080011ff */
[----:B----4-:R-:W-:Y:S05]  /*a140*/  @!P0 NANOSLEEP.SYNCS 0x989680 ;  /* 0x009896800000895d */ /* 0x010fea0003900000 */
[----:B------:R-:W4:Y:S02]  /*a150*/  @!P0 SYNCS.PHASECHK.TRANS64 P0, [R3+URZ+0x60], R0 ;  /* 0x00006000030085a7 */ /* 0x000f2400080010ff */
[----:B----4-:R-:W-:Y:S05]  /*a160*/  @!P0 BRA `(.L_x_114) ;  /* 0xfffffffc00f08947 */ /* 0x010fea000383ffff */
[----:B------:R-:W-:Y:S05]  /*a170*/  BRA `(.L_x_113) ;  /* 0xffffffcc00447947 */ /* 0x000fea000383ffff */
.L_x_122:
[----:B---3--:R3:W4:Y:S02]  /*a180*/  SYNCS.PHASECHK.TRANS64.TRYWAIT P0, [R62+URZ+0x60], R5 ;  /* 0x000060053e0075a7 */ /* 0x00872400080011ff */
[----:B----4-:R-:W-:Y:S05]  /*a190*/  @!P0 NANOSLEEP.SYNCS 0x989680 ;  /* 0x009896800000895d */ /* 0x010fea0003900000 */
[----:B------:R-:W4:Y:S02]  /*a1a0*/  @!P0 SYNCS.PHASECHK.TRANS64 P0, [R62+URZ+0x60], R5 ;  /* 0x000060053e0085a7 */ /* 0x000f2400080010ff */
[----:B----4-:R-:W-:Y:S05]  /*a1b0*/  @!P0 BRA `(.L_x_122) ;  /* 0xfffffffc00f08947 */ /* 0x010fea000383ffff */
[----:B------:R-:W-:Y:S05]  /*a1c0*/  BRA `(.L_x_121) ;  /* 0xffffffd800487947 */ /* 0x000fea000383ffff */
.L_x_130:
[----:B---3--:R3:W4:Y:S02]  /*a1d0*/  SYNCS.PHASECHK.TRANS64.TRYWAIT P0, [R62+URZ+0x60], R5 ;  /* 0x000060053e0075a7 */ /* 0x00872400080011ff */
[----:B----4-:R-:W-:Y:S05]  /*a1e0*/  @!P0 NANOSLEEP.SYNCS 0x989680 ;  /* 0x009896800000895d */ /* 0x010fea0003900000 */
[----:B------:R-:W4:Y:S02]  /*a1f0*/  @!P0 SYNCS.PHASECHK.TRANS64 P0, [R62+URZ+0x60], R5 ;  /* 0x000060053e0085a7 */ /* 0x000f2400080010ff */
[----:B----4-:R-:W-:Y:S05]  /*a200*/  @!P0 BRA `(.L_x_130) ;  /* 0xfffffffc00f08947 */ /* 0x010fea000383ffff */
[----:B------:R-:W-:Y:S05]  /*a210*/  BRA `(.L_x_129) ;  /* 0xffffffe4004c7947 */ /* 0x000fea000383ffff */
        .weak           $__internal_0_$__cuda_sm10x_tcgen05_guardrail_trap_col_being_dealloced_not_returned_by_alloc
        .type           $__internal_0_$__cuda_sm10x_tcgen05_guardrail_trap_col_being_dealloced_not_returned_by_alloc,@function
        .size           $__internal_0_$__cuda_sm10x_tcgen05_guardrail_trap_col_being_dealloced_not_returned_by_alloc,($__internal_1_$__cuda_sm10x_tcgen05_guardrail_trap_phase_invalid_during_alloc - $__internal_0_$__cuda_sm10x_tcgen05_guardrail_trap_col_being_dealloced_not_returned_by_alloc)
$__internal_0_$__cuda_sm10x_tcgen05_guardrail_trap_col_being_dealloced_not_returned_by_alloc:
[----:B------:R-:W-:Y:S05]  /*a220*/  BPT.TRAP 0x1 ;  /* 0x000000040000795c */ /* 0x000fea0000300000 */
[----:B------:R-:W-:-:S04]  /*a230*/  HFMA2 R3, -RZ, RZ, 0, 0 ;  /* 0x00000000ff037431 */ /* 0x000fc800000001ff */
[----:B------:R-:W-:Y:S05]  /*a240*/  RET.REL.NODEC R2 `(_ZN7cutlass13device_kernelINS_4gemm6kernel13GemmUniversalIN4cute5tupleIJiiiiEEENS1_10collective13CollectiveMmaINS1_35MainloopSm100TmaUmmaWarpSpecializedILi6ELi2ELi4ENS5_IJNS4_1CILi1EEENSA_ILi4EEESB_EEEEENS5_IJNSA_ILi128EEESF_NSA_ILi64EEEEEENS_10bfloat16_tENS5_IJlSB_lEEESI_SJ_NS4_8TiledMMAINS4_8MMA_AtomIJNS4_20SM100_MMA_F16BF16_SSISI_SI_fLi128ELi128ELNS4_4UMMA5MajorE0ELSO_0ELNSN_7ScaleInE0ELSP_0EEEEEENS4_6LayoutINS5_IJSB_SB_SB_EEENS5_IJNSA_ILi0EEESU_SU_EEEEENS5_IJNS4_10UnderscoreESX_SX_EEEEENS4_23SM90_TMA_LOAD_MULTICASTENS4_14ComposedLayoutINS4_7SwizzleILi3ELi4ELi3EEENS4_18smem_ptr_flag_bitsILi16EEENSS_INS5_IJNSA_ILi8EEESG_EEENS5_IJSG_SB_EEEEEEEvNS4_8identityENS4_13SM90_TMA_LOADES1A_vS1B_EENS_8epilogue10collective18CollectiveEpilogueINS1E_23Sm100TmaWarpSpecializedILi4ELi2ELi32ELb1ELb0EEEJSH_NS5_IJNSS_ISF_SB_EENSS_INSA_ILi32EEESB_EEEEESI_SJ_SI_SJ_NS1E_6fusion15FusionCallbacksIS1I_NS1N_17LinearCombinationISI_fSI_fLNS_15FloatRoundStyleE2EEESH_S1M_JEEENS4_5SM1004TMEM4LOAD26SM100_TMEM_LOAD_32dp32b32xES1C_NS11_INS12_ILi2ELi4ELi3EEES15_NSS_INS5_IJS16_S1K_EEENS5_IJS1K_SB_EEEEEEENS4_39AutoVectorizingCopyWithAssumedAlignmentILi128EEENS4_14SM90_TMA_STOREES21_S23_S23_EEEvvEEEEvNT_6ParamsE) ;  /* 0xffffff5c026c7950 */ /* 0x000fea0003c3ffff */
        .weak           $__internal_1_$__cuda_sm10x_tcgen05_guardrail_trap_phase_invalid_during_alloc
        .type           $__internal_1_$__cuda_sm10x_tcgen05_guardrail_trap_phase_invalid_during_alloc,@function
        .size           $__internal_1_$__cuda_sm10x_tcgen05_guardrail_trap_phase_invalid_during_alloc,($__internal_2_$__cuda_sm10x_tcgen05_guardrail_trap_unallocated_columns_being_dealloced - $__internal_1_$__cuda_sm10x_tcgen05_guardrail_trap_phase_invalid_during_alloc)
$__internal_1_$__cuda_sm10x_tcgen05_guardrail_trap_phase_invalid_during_alloc:
[----:B------:R-:W-:Y:S05]  /*a250*/  BPT.TRAP 0x1 ;  /* 0x000000040000795c */ /* 0x000fea0000300000 */
[----:B------:R-:W-:-:S04]  /*a260*/  MOV R5, 0x0 ;  /* 0x0000000000057802 */ /* 0x000fc80000000f00 */
[----:B------:R-:W-:Y:S05]  /*a270*/  RET.REL.NODEC R4 `(_ZN7cutlass13device_kernelINS_4gemm6kernel13GemmUniversalIN4cute5tupleIJiiiiEEENS1_10collective13CollectiveMmaINS1_35MainloopSm100TmaUmmaWarpSpecializedILi6ELi2ELi4ENS5_IJNS4_1CILi1EEENSA_ILi4EEESB_EEEEENS5_IJNSA_ILi128EEESF_NSA_ILi64EEEEEENS_10bfloat16_tENS5_IJlSB_lEEESI_SJ_NS4_8TiledMMAINS4_8MMA_AtomIJNS4_20SM100_MMA_F16BF16_SSISI_SI_fLi128ELi128ELNS4_4UMMA5MajorE0ELSO_0ELNSN_7ScaleInE0ELSP_0EEEEEENS4_6LayoutINS5_IJSB_SB_SB_EEENS5_IJNSA_ILi0EEESU_SU_EEEEENS5_IJNS4_10UnderscoreESX_SX_EEEEENS4_23SM90_TMA_LOAD_MULTICASTENS4_14ComposedLayoutINS4_7SwizzleILi3ELi4ELi3EEENS4_18smem_ptr_flag_bitsILi16EEENSS_INS5_IJNSA_ILi8EEESG_EEENS5_IJSG_SB_EEEEEEEvNS4_8identityENS4_13SM90_TMA_LOADES1A_vS1B_EENS_8epilogue10collective18CollectiveEpilogueINS1E_23Sm100TmaWarpSpecializedILi4ELi2ELi32ELb1ELb0EEEJSH_NS5_IJNSS_ISF_SB_EENSS_INSA_ILi32EEESB_EEEEESI_SJ_SI_SJ_NS1E_6fusion15FusionCallbacksIS1I_NS1N_17LinearCombinationISI_fSI_fLNS_15FloatRoundStyleE2EEESH_S1M_JEEENS4_5SM1004TMEM4LOAD26SM100_TMEM_LOAD_32dp32b32xES1C_NS11_INS12_ILi2ELi4ELi3EEES15_NSS_INS5_IJS16_S1K_EEENS5_IJS1K_SB_EEEEEEENS4_39AutoVectorizingCopyWithAssumedAlignmentILi128EEENS4_14SM90_TMA_STOREES21_S23_S23_EEEvvEEEEvNT_6ParamsE) ;  /* 0xffffff5c04607950 */ /* 0x000fea0003c3ffff */
        .weak           $__internal_2_$__cuda_sm10x_tcgen05_guardrail_trap_unallocated_columns_being_dealloced
        .type           $__internal_2_$__cuda_sm10x_tcgen05_guardrail_trap_unallocated_columns_being_dealloced,@function
        .size           $__internal_2_$__cuda_sm10x_tcgen05_guardrail_trap_unallocated_columns_being_dealloced,(.L_x_189 - $__internal_2_$__cuda_sm10x_tcgen05_guardrail_trap_unallocated_columns_being_dealloced)
$__internal_2_$__cuda_sm10x_tcgen05_guardrail_trap_unallocated_columns_being_dealloced:
[----:B------:R-:W-:Y:S05]  /*a280*/  BPT.TRAP 0x1 ;  /* 0x000000040000795c */ /* 0x000fea0000300000 */
[----:B------:R-:W-:-:S04]  /*a290*/  HFMA2 R3, -RZ, RZ, 0, 0 ;  /* 0x00000000ff037431 */ /* 0x000fc800000001ff */
[----:B------:R-:W-:Y:S05]  /*a2a0*/  RET.REL.NODEC R2 `(_ZN7cutlass13device_kernelINS_4gemm6kernel13GemmUniversalIN4cute5tupleIJiiiiEEENS1_10collective13CollectiveMmaINS1_35MainloopSm100TmaUmmaWarpSpecializedILi6ELi2ELi4ENS5_IJNS4_1CILi1EEENSA_ILi4EEESB_EEEEENS5_IJNSA_ILi128EEESF_NSA_ILi64EEEEEENS_10bfloat16_tENS5_IJlSB_lEEESI_SJ_NS4_8TiledMMAINS4_8MMA_AtomIJNS4_20SM100_MMA_F16BF16_SSISI_SI_fLi128ELi128ELNS4_4UMMA5MajorE0ELSO_0ELNSN_7ScaleInE0ELSP_0EEEEEENS4_6LayoutINS5_IJSB_SB_SB_EEENS5_IJNSA_ILi0EEESU_SU_EEEEENS5_IJNS4_10UnderscoreESX_SX_EEEEENS4_23SM90_TMA_LOAD_MULTICASTENS4_14ComposedLayoutINS4_7SwizzleILi3ELi4ELi3EEENS4_18smem_ptr_flag_bitsILi16EEENSS_INS5_IJNSA_ILi8EEESG_EEENS5_IJSG_SB_EEEEEEEvNS4_8identityENS4_13SM90_TMA_LOADES1A_vS1B_EENS_8epilogue10collective18CollectiveEpilogueINS1E_23Sm100TmaWarpSpecializedILi4ELi2ELi32ELb1ELb0EEEJSH_NS5_IJNSS_ISF_SB_EENSS_INSA_ILi32EEESB_EEEEESI_SJ_SI_SJ_NS1E_6fusion15FusionCallbacksIS1I_NS1N_17LinearCombinationISI_fSI_fLNS_15FloatRoundStyleE2EEESH_S1M_JEEENS4_5SM1004TMEM4LOAD26SM100_TMEM_LOAD_32dp32b32xES1C_NS11_INS12_ILi2ELi4ELi3EEES15_NSS_INS5_IJS16_S1K_EEENS5_IJS1K_SB_EEEEEEENS4_39AutoVectorizingCopyWithAssumedAlignmentILi128EEENS4_14SM90_TMA_STOREES21_S23_S23_EEEvvEEEEvNT_6ParamsE) ;  /* 0xffffff5c02547950 */ /* 0x000fea0003c3ffff */
.L_x_188:
[----:B------:R-:W-:-:S00]  /*a2b0*/  BRA `(.L_x_188) ;  /* 0xfffffffc00fc7947 */ /* 0x000fc0000383ffff */
[----:B------:R-:W-:-:S00]  /*a2c0*/  NOP ;  /* 0x0000000000007918 */ /* 0x000fc00000000000 */
        /* <DEDUP_REMOVED lines=11> */
.L_x_189:


//--------------------- .nv.global.init           --------------------------
	.section	.nv.global.init,"aw",@progbits
.nv.global.init:
	.type		$str$27,@object
	.size		$str$27,($str$28 - $str$27)
$str$27:
        /*0000*/ 	.byte	0x28, 0x61, 0x64, 0x64, 0x72, 0x65, 0x73, 0x73, 0x20, 0x26, 0x20, 0x6d, 0x61, 0x73, 0x6b, 0x29
        /*0010*/ 	.byte	0x20, 0x3d, 0x3d, 0x20, 0x30, 0x00
	.type		$str$28,@object
	.size		$str$28,($str$26 - $str$28)
$str$28:
        /*0016*/ 	.byte	0x2f, 0x74, 0x6d, 0x70, 0x2f, 0x63, 0x75, 0x74, 0x6c, 0x61, 0x73, 0x73, 0x5f, 0x73, 0x77, 0x65
        /*0026*/ 	.byte	0x65, 0x70, 0x5f, 0x73, 0x72, 0x63, 0x2f, 0x69, 0x6e, 0x63, 0x6c, 0x75, 0x64, 0x65, 0x2f, 0x63
        /*0036*/ 	.byte	0x75, 0x74, 0x65, 0x2f, 0x70, 0x6f, 0x69, 0x6e, 0x74, 0x65, 0x72, 0x5f, 0x66, 0x6c, 0x61, 0x67
        /*0046*/ 	.byte	0x67, 0x65, 0x64, 0x2e, 0x68, 0x70, 0x70, 0x00
	.type		$str$26,@object
	.size		$str$26,($str$25 - $str$26)
$str$26:
        /*004e*/ 	.byte	0x2f, 0x74, 0x6d, 0x70, 0x2f, 0x63, 0x75, 0x74, 0x6c, 0x61, 0x73, 0x73, 0x5f, 0x73, 0x77, 0x65
        /*005e*/ 	.byte	0x65, 0x70, 0x5f, 0x73, 0x72, 0x63, 0x2f, 0x69, 0x6e, 0x63, 0x6c, 0x75, 0x64, 0x65, 0x2f, 0x63
        /*006e*/ 	.byte	0x75, 0x74, 0x65, 0x2f, 0x61, 0x74, 0x6f, 0x6d, 0x2f, 0x63, 0x6f, 0x70, 0x79, 0x5f, 0x74, 0x72
        /*007e*/ 	.byte	0x61, 0x69, 0x74, 0x73, 0x5f, 0x73, 0x6d, 0x31, 0x30, 0x30, 0x2e, 0x68, 0x70, 0x70, 0x00
	.type		$str$25,@object
	.size		$str$25,(__unnamed_1 - $str$25)
$str$25:
        /*008d*/ 	.byte	0x28, 0x28, 0x75, 0x69, 0x6e, 0x74, 0x33, 0x32, 0x5f, 0x74, 0x28, 0x74, 0x68, 0x72, 0x65, 0x61
        /*009d*/ 	.byte	0x64, 0x49, 0x64, 0x78, 0x2e, 0x78, 0x29, 0x20, 0x2f, 0x20, 0x33, 0x32, 0x29, 0x20, 0x25, 0x20
        /*00ad*/ 	.byte	0x34, 0x29, 0x20, 0x3d, 0x3d, 0x20, 0x28, 0x28, 0x28, 0x74, 0x6d, 0x65, 0x6d, 0x5f, 0x61, 0x64
        /*00bd*/ 	.byte	0x64, 0x72, 0x20, 0x3e, 0x3e, 0x20, 0x31, 0x36, 0x29, 0x20, 0x2f, 0x20, 0x33, 0x32, 0x29, 0x20
        /*00cd*/ 	.byte	0x25, 0x20, 0x34, 0x29, 0x00
	.type		__unnamed_1,@object
	.size		__unnamed_1,(__unnamed_2 - __unnamed_1)
__unnamed_1:
        /*00d2*/ 	.byte	0x61, 0x75, 0x74, 0x6f, 0x20, 0x63, 0x75, 0x74, 0x65, 0x3a, 0x3a, 0x61, 0x73, 0x5f, 0x70, 0x6f
        /* <DEDUP_REMOVED lines=24> */
        /*0262*/ 	.byte	0x34, 0x30, 0x39, 0x36, 0x3e, 0x3e, 0x3e, 0x3e, 0x5d, 0x00
	.type		__unnamed_2,@object
	.size		__unnamed_2,(.L_2 - __unnamed_2)
__unnamed_2:
        /* <DEDUP_REMOVED lines=42> */
        /*050c*/ 	.byte	0x3e, 0x3e, 0x5d, 0x00
.L_2:


//--------------------- .nv.shared._ZN7cutlass13device_kernelINS_4gemm6kernel13GemmUniversalIN4cute5tupleIJiiiiEEENS1_10collective13CollectiveMmaINS1_35MainloopSm100TmaUmmaWarpSpecializedILi6ELi2ELi4ENS5_IJNS4_1CILi1EEENSA_ILi4EEESB_EEEEENS5_IJNSA_ILi128EEESF_NSA_ILi64EEEEEENS_10bfloat16_tENS5_IJlSB_lEEESI_SJ_NS4_8TiledMMAINS4_8MMA_AtomIJNS4_20SM100_MMA_F16BF16_SSISI_SI_fLi128ELi128ELNS4_4UMMA5MajorE0ELSO_0ELNSN_7ScaleInE0ELSP_0EEEEEENS4_6LayoutINS5_IJSB_SB_SB_EEENS5_IJNSA_ILi0EEESU_SU_EEEEENS5_IJNS4_10UnderscoreESX_SX_EEEEENS4_23SM90_TMA_LOAD_MULTICASTENS4_14ComposedLayoutINS4_7SwizzleILi3ELi4ELi3EEENS4_18smem_ptr_flag_bitsILi16EEENSS_INS5_IJNSA_ILi8EEESG_EEENS5_IJSG_SB_EEEEEEEvNS4_8identityENS4_13SM90_TMA_LOADES1A_vS1B_EENS_8epilogue10collective18CollectiveEpilogueINS1E_23Sm100TmaWarpSpecializedILi4ELi2ELi32ELb1ELb0EEEJSH_NS5_IJNSS_ISF_SB_EENSS_INSA_ILi32EEESB_EEEEESI_SJ_SI_SJ_NS1E_6fusion15FusionCallbacksIS1I_NS1N_17LinearCombinationISI_fSI_fLNS_15FloatRoundStyleE2EEESH_S1M_JEEENS4_5SM1004TMEM4LOAD26SM100_TMEM_LOAD_32dp32b32xES1C_NS11_INS12_ILi2ELi4ELi3EEES15_NSS_INS5_IJS16_S1K_EEENS5_IJS1K_SB_EEEEEEENS4_39AutoVectorizingCopyWithAssumedAlignmentILi128EEENS4_14SM90_TMA_STOREES21_S23_S23_EEEvvEEEEvNT_6ParamsE --------------------------
	.section	.nv.shared._ZN7cutlass13device_kernelINS_4gemm6kernel13GemmUniversalIN4cute5tupleIJiiiiEEENS1_10collective13CollectiveMmaINS1_35MainloopSm100TmaUmmaWarpSpecializedILi6ELi2ELi4ENS5_IJNS4_1CILi1EEENSA_ILi4EEESB_EEEEENS5_IJNSA_ILi128EEESF_NSA_ILi64EEEEEENS_10bfloat16_tENS5_IJlSB_lEEESI_SJ_NS4_8TiledMMAINS4_8MMA_AtomIJNS4_20SM100_MMA_F16BF16_SSISI_SI_fLi128ELi128ELNS4_4UMMA5MajorE0ELSO_0ELNSN_7ScaleInE0ELSP_0EEEEEENS4_6LayoutINS5_IJSB_SB_SB_EEENS5_IJNSA_ILi0EEESU_SU_EEEEENS5_IJNS4_10UnderscoreESX_SX_EEEEENS4_23SM90_TMA_LOAD_MULTICASTENS4_14ComposedLayoutINS4_7SwizzleILi3ELi4ELi3EEENS4_18smem_ptr_flag_bitsILi16EEENSS_INS5_IJNSA_ILi8EEESG_EEENS5_IJSG_SB_EEEEEEEvNS4_8identityENS4_13SM90_TMA_LOADES1A_vS1B_EENS_8epilogue10collective18CollectiveEpilogueINS1E_23Sm100TmaWarpSpecializedILi4ELi2ELi32ELb1ELb0EEEJSH_NS5_IJNSS_ISF_SB_EENSS_INSA_ILi32EEESB_EEEEESI_SJ_SI_SJ_NS1E_6fusion15FusionCallbacksIS1I_NS1N_17LinearCombinationISI_fSI_fLNS_15FloatRoundStyleE2EEESH_S1M_JEEENS4_5SM1004TMEM4LOAD26SM100_TMEM_LOAD_32dp32b32xES1C_NS11_INS12_ILi2ELi4ELi3EEES15_NSS_INS5_IJS16_S1K_EEENS5_IJS1K_SB_EEEEEEENS4_39AutoVectorizingCopyWithAssumedAlignmentILi128EEENS4_14SM90_TMA_STOREES21_S23_S23_EEEvvEEEEvNT_6ParamsE,"aw",@nobits
	.sectionflags	@""
	.align	16
	.zero		1024


//--------------------- .nv.shared.reserved.0     --------------------------
	.section	.nv.shared.reserved.0,"aw",@nobits
	.weak		__nv_reservedSMEM_offset_0_alias
	.size		__nv_reservedSMEM_offset_0_alias, 0, 64
	.other		__nv_reservedSMEM_offset_0_alias,@"STO_CUDA_RESERVED_SHARED STV_DEFAULT"
__nv_reservedSMEM_offset_0_alias:
	.zero		0
.nv.shared.reserved.0:
	.zero		64
	.weak		__nv_reservedSMEM_tcgen05_partition
	.type		__nv_reservedSMEM_tcgen05_partition,@object
	.size		__nv_reservedSMEM_tcgen05_partition,(.L_0 - __nv_reservedSMEM_tcgen05_partition)
__nv_reservedSMEM_tcgen05_partition:
	.zero		32
.L_0:


//--------------------- .nv.global                --------------------------
	.section	.nv.global,"aw",@nobits
.nv.global:
	.type		_ZN40_INTERNAL_84f22a41_4_k_cu_6b7bccb3_354644cute1_E,@object
	.size		_ZN40_INTERNAL_84f22a41_4_k_cu_6b7bccb3_354644cute1_E,(_ZN40_INTERNAL_84f22a41_4_k_cu_6b7bccb3_354644cuda3std3__45__cpo6cbeginE - _ZN40_INTERNAL_84f22a41_4_k_cu_6b7bccb3_354644cute1_E)
_ZN40_INTERNAL_84f22a41_4_k_cu_6b7bccb3_354644cute1_E:
	.zero		1
	.type		_ZN40_INTERNAL_84f22a41_4_k_cu_6b7bccb3_354644cuda3std3__45__cpo6cbeginE,@object
	.size		_ZN40_INTERNAL_84f22a41_4_k_cu_6b7bccb3_354644cuda3std3__45__cpo6cbeginE,(_ZN40_INTERNAL_84f22a41_4_k_cu_6b7bccb3_354644cuda3std3__48in_placeE - _ZN40_INTERNAL_84f22a41_4_k_cu_6b7bccb3_354644cuda3std3__45__cpo6cbeginE)
_ZN40_INTERNAL_84f22a41_4_k_cu_6b7bccb3_354644cuda3std3__45__cpo6cbeginE:
	.zero		1
	.type		_ZN40_INTERNAL_84f22a41_4_k_cu_6b7bccb3_354644cuda3std3__48in_placeE,@object
	.size		_ZN40_INTERNAL_84f22a41_4_k_cu_6b7bccb3_354644cuda3std3__48in_placeE,(_ZN40_INTERNAL_84f22a41_4_k_cu_6b7bccb3_354644cuda3std6ranges3__45__cpo9iter_moveE - _ZN40_INTERNAL_84f22a41_4_k_cu_6b7bccb3_354644cuda3std3__48in_placeE)
_ZN40_INTERNAL_84f22a41_4_k_cu_6b7bccb3_354644cuda3std3__48in_placeE:
	.zero		1
	.type		_ZN40_INTERNAL_84f22a41_4_k_cu_6b7bccb3_354644cuda3std6ranges3__45__cpo9iter_moveE,@object
	.size		_ZN40_INTERNAL_84f22a41_4_k_cu_6b7bccb3_354644cuda3std6ranges3__45__cpo9iter_moveE,(_ZN40_INTERNAL_84f22a41_4_k_cu_6b7bccb3_354644cuda3std3__45__cpo5beginE - _ZN40_INTERNAL_84f22a41_4_k_cu_6b7bccb3_354644cuda3std6ranges3__45__cpo9iter_moveE)
_ZN40_INTERNAL_84f22a41_4_k_cu_6b7bccb3_354644cuda3std6ranges3__45__cpo9iter_moveE:
	.zero		1
	.type		_ZN40_INTERNAL_84f22a41_4_k_cu_6b7bccb3_354644cuda3std3__45__cpo5beginE,@object
	.size		_ZN40_INTERNAL_84f22a41_4_k_cu_6b7bccb3_354644cuda3std3__45__cpo5beginE,(_ZN40_INTERNAL_84f22a41_4_k_cu_6b7bccb3_354644cuda3std3__442_GLOBAL__N__84f22a41_4_k_cu_6b7bccb3_354646ignoreE - _ZN40_INTERNAL_84f22a41_4_k_cu_6b7bccb3_354644cuda3std3__45__cpo5beginE)
_ZN40_INTERNAL_84f22a41_4_k_cu_6b7bccb3_354644cuda3std3__45__cpo5beginE:
	.zero		1
	.type		_ZN40_INTERNAL_84f22a41_4_k_cu_6b7bccb3_354644cuda3std3__442_GLOBAL__N__84f22a41_4_k_cu_6b7bccb3_354646ignoreE,@object
	.size		_ZN40_INTERNAL_84f22a41_4_k_cu_6b7bccb3_354644cuda3std3__442_GLOBAL__N__84f22a41_4_k_cu_6b7bccb3_354646ignoreE,(_ZN40_INTERNAL_84f22a41_4_k_cu_6b7bccb3_354644cute7productE - _ZN40_INTERNAL_84f22a41_4_k_cu_6b7bccb3_354644cuda3std3__442_GLOBAL__N__84f22a41_4_k_cu_6b7bccb3_354646ignoreE)
_ZN40_INTERNAL_84f22a41_4_k_cu_6b7bccb3_354644cuda3std3__442_GLOBAL__N__84f22a41_4_k_cu_6b7bccb3_354646ignoreE:
	.zero		1
	.type		_ZN40_INTERNAL_84f22a41_4_k_cu_6b7bccb3_354644cute7productE,@object
	.size		_ZN40_INTERNAL_84f22a41_4_k_cu_6b7bccb3_354644cute7productE,(_ZN40_INTERNAL_84f22a41_4_k_cu_6b7bccb3_354644cuda3std3__45__cpo3endE - _ZN40_INTERNAL_84f22a41_4_k_cu_6b7bccb3_354644cute7productE)
_ZN40_INTERNAL_84f22a41_4_k_cu_6b7bccb3_354644cute7productE:
	.zero		1
	.type		_ZN40_INTERNAL_84f22a41_4_k_cu_6b7bccb3_354644cuda3std3__45__cpo3endE,@object
	.size		_ZN40_INTERNAL_84f22a41_4_k_cu_6b7bccb3_354644cuda3std3__45__cpo3endE,(_ZN40_INTERNAL_84f22a41_4_k_cu_6b7bccb3_354644cuda3std3__419piecewise_constructE - _ZN40_INTERNAL_84f22a41_4_k_cu_6b7bccb3_354644cuda3std3__45__cpo3endE)
_ZN40_INTERNAL_84f22a41_4_k_cu_6b7bccb3_354644cuda3std3__45__cpo3endE:
	.zero		1
	.type		_ZN40_INTERNAL_84f22a41_4_k_cu_6b7bccb3_354644cuda3std3__419piecewise_constructE,@object
	.size		_ZN40_INTERNAL_84f22a41_4_k_cu_6b7bccb3_354644cuda3std3__419piecewise_constructE,(_ZN40_INTERNAL_84f22a41_4_k_cu_6b7bccb3_354644cuda3std3__45__cpo4cendE - _ZN40_INTERNAL_84f22a41_4_k_cu_6b7bccb3_354644cuda3std3__419piecewise_constructE)
_ZN40_INTERNAL_84f22a41_4_k_cu_6b7bccb3_354644cuda3std3__419piecewise_constructE:
	.zero		1
	.type		_ZN40_INTERNAL_84f22a41_4_k_cu_6b7bccb3_354644cuda3std3__45__cpo4cendE,@object
	.size		_ZN40_INTERNAL_84f22a41_4_k_cu_6b7bccb3_354644cuda3std3__45__cpo4cendE,(_ZN40_INTERNAL_84f22a41_4_k_cu_6b7bccb3_354644cuda3std6ranges3__45__cpo4swapE - _ZN40_INTERNAL_84f22a41_4_k_cu_6b7bccb3_354644cuda3std3__45__cpo4cendE)
_ZN40_INTERNAL_84f22a41_4_k_cu_6b7bccb3_354644cuda3std3__45__cpo4cendE:
	.zero		1
	.type		_ZN40_INTERNAL_84f22a41_4_k_cu_6b7bccb3_354644cuda3std6ranges3__45__cpo4swapE,@object
	.size		_ZN40_INTERNAL_84f22a41_4_k_cu_6b7bccb3_354644cuda3std6ranges3__45__cpo4swapE,(.L_10 - _ZN40_INTERNAL_84f22a41_4_k_cu_6b7bccb3_354644cuda3std6ranges3__45__cpo4swapE)
_ZN40_INTERNAL_84f22a41_4_k_cu_6b7bccb3_354644cuda3std6ranges3__45__cpo4swapE:
	.zero		1
.L_10:


//--------------------- .nv.constant0._ZN7cutlass13device_kernelINS_4gemm6kernel13GemmUniversalIN4cute5tupleIJiiiiEEENS1_10collective13CollectiveMmaINS1_35MainloopSm100TmaUmmaWarpSpecializedILi6ELi2ELi4ENS5_IJNS4_1CILi1EEENSA_ILi4EEESB_EEEEENS5_IJNSA_ILi128EEESF_NSA_ILi64EEEEEENS_10bfloat16_tENS5_IJlSB_lEEESI_SJ_NS4_8TiledMMAINS4_8MMA_AtomIJNS4_20SM100_MMA_F16BF16_SSISI_SI_fLi128ELi128ELNS4_4UMMA5MajorE0ELSO_0ELNSN_7ScaleInE0ELSP_0EEEEEENS4_6LayoutINS5_IJSB_SB_SB_EEENS5_IJNSA_ILi0EEESU_SU_EEEEENS5_IJNS4_10UnderscoreESX_SX_EEEEENS4_23SM90_TMA_LOAD_MULTICASTENS4_14ComposedLayoutINS4_7SwizzleILi3ELi4ELi3EEENS4_18smem_ptr_flag_bitsILi16EEENSS_INS5_IJNSA_ILi8EEESG_EEENS5_IJSG_SB_EEEEEEEvNS4_8identityENS4_13SM90_TMA_LOADES1A_vS1B_EENS_8epilogue10collective18CollectiveEpilogueINS1E_23Sm100TmaWarpSpecializedILi4ELi2ELi32ELb1ELb0EEEJSH_NS5_IJNSS_ISF_SB_EENSS_INSA_ILi32EEESB_EEEEESI_SJ_SI_SJ_NS1E_6fusion15FusionCallbacksIS1I_NS1N_17LinearCombinationISI_fSI_fLNS_15FloatRoundStyleE2EEESH_S1M_JEEENS4_5SM1004TMEM4LOAD26SM100_TMEM_LOAD_32dp32b32xES1C_NS11_INS12_ILi2ELi4ELi3EEES15_NSS_INS5_IJS16_S1K_EEENS5_IJS1K_SB_EEEEEEENS4_39AutoVectorizingCopyWithAssumedAlignmentILi128EEENS4_14SM90_TMA_STOREES21_S23_S23_EEEvvEEEEvNT_6ParamsE --------------------------
	.section	.nv.constant0._ZN7cutlass13device_kernelINS_4gemm6kernel13GemmUniversalIN4cute5tupleIJiiiiEEENS1_10collective13CollectiveMmaINS1_35MainloopSm100TmaUmmaWarpSpecializedILi6ELi2ELi4ENS5_IJNS4_1CILi1EEENSA_ILi4EEESB_EEEEENS5_IJNSA_ILi128EEESF_NSA_ILi64EEEEEENS_10bfloat16_tENS5_IJlSB_lEEESI_SJ_NS4_8TiledMMAINS4_8MMA_AtomIJNS4_20SM100_MMA_F16BF16_SSISI_SI_fLi128ELi128ELNS4_4UMMA5MajorE0ELSO_0ELNSN_7ScaleInE0ELSP_0EEEEEENS4_6LayoutINS5_IJSB_SB_SB_EEENS5_IJNSA_ILi0EEESU_SU_EEEEENS5_IJNS4_10UnderscoreESX_SX_EEEEENS4_23SM90_TMA_LOAD_MULTICASTENS4_14ComposedLayoutINS4_7SwizzleILi3ELi4ELi3EEENS4_18smem_ptr_flag_bitsILi16EEENSS_INS5_IJNSA_ILi8EEESG_EEENS5_IJSG_SB_EEEEEEEvNS4_8identityENS4_13SM90_TMA_LOADES1A_vS1B_EENS_8epilogue10collective18CollectiveEpilogueINS1E_23Sm100TmaWarpSpecializedILi4ELi2ELi32ELb1ELb0EEEJSH_NS5_IJNSS_ISF_SB_EENSS_INSA_ILi32EEESB_EEEEESI_SJ_SI_SJ_NS1E_6fusion15FusionCallbacksIS1I_NS1N_17LinearCombinationISI_fSI_fLNS_15FloatRoundStyleE2EEESH_S1M_JEEENS4_5SM1004TMEM4LOAD26SM100_TMEM_LOAD_32dp32b32xES1C_NS11_INS12_ILi2ELi4ELi3EEES15_NSS_INS5_IJS16_S1K_EEENS5_IJS1K_SB_EEEEEEENS4_39AutoVectorizingCopyWithAssumedAlignmentILi128EEENS4_14SM90_TMA_STOREES21_S23_S23_EEEvvEEEEvNT_6ParamsE,"a",@progbits
	.sectionflags	@""
	.align	4
.nv.constant0._ZN7cutlass13device_kernelINS_4gemm6kernel13GemmUniversalIN4cute5tupleIJiiiiEEENS1_10collective13CollectiveMmaINS1_35MainloopSm100TmaUmmaWarpSpecializedILi6ELi2ELi4ENS5_IJNS4_1CILi1EEENSA_ILi4EEESB_EEEEENS5_IJNSA_ILi128EEESF_NSA_ILi64EEEEEENS_10bfloat16_tENS5_IJlSB_lEEESI_SJ_NS4_8TiledMMAINS4_8MMA_AtomIJNS4_20SM100_MMA_F16BF16_SSISI_SI_fLi128ELi128ELNS4_4UMMA5MajorE0ELSO_0ELNSN_7ScaleInE0ELSP_0EEEEEENS4_6LayoutINS5_IJSB_SB_SB_EEENS5_IJNSA_ILi0EEESU_SU_EEEEENS5_IJNS4_10UnderscoreESX_SX_EEEEENS4_23SM90_TMA_LOAD_MULTICASTENS4_14ComposedLayoutINS4_7SwizzleILi3ELi4ELi3EEENS4_18smem_ptr_flag_bitsILi16EEENSS_INS5_IJNSA_ILi8EEESG_EEENS5_IJSG_SB_EEEEEEEvNS4_8identityENS4_13SM90_TMA_LOADES1A_vS1B_EENS_8epilogue10collective18CollectiveEpilogueINS1E_23Sm100TmaWarpSpecializedILi4ELi2ELi32ELb1ELb0EEEJSH_NS5_IJNSS_ISF_SB_EENSS_INSA_ILi32EEESB_EEEEESI_SJ_SI_SJ_NS1E_6fusion15FusionCallbacksIS1I_NS1N_17LinearCombinationISI_fSI_fLNS_15FloatRoundStyleE2EEESH_S1M_JEEENS4_5SM1004TMEM4LOAD26SM100_TMEM_LOAD_32dp32b32xES1C_NS11_INS12_ILi2ELi4ELi3EEES15_NSS_INS5_IJS16_S1K_EEENS5_IJS1K_SB_EEEEEEENS4_39AutoVectorizingCopyWithAssumedAlignmentILi128EEENS4_14SM90_TMA_STOREES21_S23_S23_EEEvvEEEEvNT_6ParamsE:
	.zero		2944


//--------------------- SYMBOLS --------------------------

	.type		.nv.reservedSmem.offset0,@object
	.size		.nv.reservedSmem.offset0,0x4
	.type		.nv.reservedSmem.cap,@object
	.size		.nv.reservedSmem.cap,0x4
	.type		__assertfail,@function
